// auto-generated by cutlass_sweep.fmha — config: {"arch": "sm_90", "dtype": "e4m3", "head_dim": 256, "mask": "causal", "schedule": "cooperative", "tile_kv": 64, "tile_q": 128}
#include "cutlass/cutlass.h"
#include "cute/tensor.hpp"
#include "cutlass/device_kernel.h"
#include "cutlass/kernel_hardware_info.h"
#include "88_hopper_fmha/collective/fmha_fusion.hpp"
#include "88_hopper_fmha/kernel/fmha_kernel_builder.hpp"

using namespace cute;
using Element = cutlass::float_e4m3_t;
using TileShape = Shape<_128, _64, _256>;
using StrideQ = cute::tuple<int, _1, cute::tuple<int, int>>;
using StrideK = cute::tuple<int, _1, cute::tuple<int, int>>;
using StrideV = cute::tuple<cute::_1, int, cute::tuple<int, int>>;

using Kernel = typename cutlass::fmha::kernel::FmhaBuilder<
    Element, float, float,
    TileShape, StrideQ, StrideK, StrideV,
    cutlass::fmha::collective::CausalFusion,
    cutlass::gemm::KernelTmaWarpSpecializedCooperative
  >::Kernel;

auto* _anchor = &cutlass::device_kernel<Kernel>;


// ===== COMPILED SASS (sm_90a) =====

	.target	sm_90a

	.elftype	@"ET_EXEC"


//--------------------- .note.nv.tkinfo           --------------------------
	.section	.note.nv.tkinfo,"",@"SHT_NOTE"
	.sectionflags	@"SHF_NOTE_NV_TKINFO"
	.tkinfo
        /*0018*/ 	.word	0x00000002
        /*0030*/ 	.string	""
        /*0030*/ 	.string	"ptxas"
        /*0030*/ 	.string	"Cuda compilation tools, release 13.0, V13.0.88"
        /*0030*/ 	.string	"Build cuda_13.0.r13.0/compiler.36424714_0"
        /*0030*/ 	.string	"-arch sm_90a -m 64 "



//--------------------- .note.nv.cuinfo           --------------------------
	.section	.note.nv.cuinfo,"",@"SHT_NOTE"
	.sectionflags	@"SHF_NOTE_NV_CUINFO"
        /*0018*/ 	.short	0x0002
        /*001a*/ 	.short	0x005a
        /*001c*/ 	.short	0x0082
	.zero		2


//--------------------- .nv.info                  --------------------------
	.section	.nv.info,"",@"SHT_CUDA_INFO"
	.align	4


	//----- nvinfo : EIATTR_REGCOUNT
	.align		4
        /*0000*/ 	.byte	0x04, 0x2f
        /*0002*/ 	.short	(.L_16 - .L_15)
	.align		4
.L_15:
        /*0004*/ 	.word	index@(_ZN7cutlass13device_kernelINS_4fmha6kernel28FmhaKernelTmaWarpSpecializedINS1_10collective30FmhaMainloopTmaWarpSpecializedINS_12float_e4m3_tEffN4cute5tupleIJNS7_1CILi128EEENS9_ILi64EEENS9_ILi256EEEEEENS8_IJiNS9_ILi1EEENS8_IJiiEEEEEESG_NS8_IJSE_iSF_EEENS4_12CausalFusionEJEEENS4_15FmhaFwdEpilogueIS6_fNS8_IJSB_SC_SB_EEEEENS2_23IndividualTileSchedulerEJEEEEEvNT_6ParamsE)
        /*0008*/ 	.word	0x000000a8


	//----- nvinfo : EIATTR_FRAME_SIZE
	.align		4
.L_16:
        /*000c*/ 	.byte	0x04, 0x11
        /*000e*/ 	.short	(.L_18 - .L_17)
	.align		4
.L_17:
        /*0010*/ 	.word	index@($__internal_0_$__cuda_sm20_rcp_rn_f32_slowpath)
        /*0014*/ 	.word	0x00000000


	//----- nvinfo : EIATTR_FRAME_SIZE
	.align		4
.L_18:
        /*0018*/ 	.byte	0x04, 0x11
        /*001a*/ 	.short	(.L_20 - .L_19)
	.align		4
.L_19:
        /*001c*/ 	.word	index@(_ZN7cutlass13device_kernelINS_4fmha6kernel28FmhaKernelTmaWarpSpecializedINS1_10collective30FmhaMainloopTmaWarpSpecializedINS_12float_e4m3_tEffN4cute5tupleIJNS7_1CILi128EEENS9_ILi64EEENS9_ILi256EEEEEENS8_IJiNS9_ILi1EEENS8_IJiiEEEEEESG_NS8_IJSE_iSF_EEENS4_12CausalFusionEJEEENS4_15FmhaFwdEpilogueIS6_fNS8_IJSB_SC_SB_EEEEENS2_23IndividualTileSchedulerEJEEEEEvNT_6ParamsE)
        /*0020*/ 	.word	0x00000000


	//----- nvinfo : EIATTR_MIN_STACK_SIZE
	.align		4
.L_20:
        /*0024*/ 	.byte	0x04, 0x12
        /*0026*/ 	.short	(.L_22 - .L_21)
	.align		4
.L_21:
        /*0028*/ 	.word	index@(_ZN7cutlass13device_kernelINS_4fmha6kernel28FmhaKernelTmaWarpSpecializedINS1_10collective30FmhaMainloopTmaWarpSpecializedINS_12float_e4m3_tEffN4cute5tupleIJNS7_1CILi128EEENS9_ILi64EEENS9_ILi256EEEEEENS8_IJiNS9_ILi1EEENS8_IJiiEEEEEESG_NS8_IJSE_iSF_EEENS4_12CausalFusionEJEEENS4_15FmhaFwdEpilogueIS6_fNS8_IJSB_SC_SB_EEEEENS2_23IndividualTileSchedulerEJEEEEEvNT_6ParamsE)
        /*002c*/ 	.word	0x00000000
.L_22:


//--------------------- .nv.compat                --------------------------
	.section	.nv.compat,"",@"SHT_CUDA_COMPAT_INFO"
	.align	4
        /*0000*/ 	.byte	0x02, 0x09, 0x01, 0x00, 0x02, 0x02, 0x04, 0x00, 0x02, 0x05, 0x05, 0x00, 0x03, 0x07, 0x01, 0x01
        /*0010*/ 	.byte	0x02, 0x03, 0x01, 0x00, 0x02, 0x06, 0x01, 0x00, 0x04, 0x0b, 0x08, 0x00, 0x00, 0x00, 0x00, 0x00
        /*0020*/ 	.byte	0x00, 0x00, 0x00, 0x00


//--------------------- .nv.info._ZN7cutlass13device_kernelINS_4fmha6kernel28FmhaKernelTmaWarpSpecializedINS1_10collective30FmhaMainloopTmaWarpSpecializedINS_12float_e4m3_tEffN4cute5tupleIJNS7_1CILi128EEENS9_ILi64EEENS9_ILi256EEEEEENS8_IJiNS9_ILi1EEENS8_IJiiEEEEEESG_NS8_IJSE_iSF_EEENS4_12CausalFusionEJEEENS4_15FmhaFwdEpilogueIS6_fNS8_IJSB_SC_SB_EEEEENS2_23IndividualTileSchedulerEJEEEEEvNT_6ParamsE --------------------------
	.section	.nv.info._ZN7cutlass13device_kernelINS_4fmha6kernel28FmhaKernelTmaWarpSpecializedINS1_10collective30FmhaMainloopTmaWarpSpecializedINS_12float_e4m3_tEffN4cute5tupleIJNS7_1CILi128EEENS9_ILi64EEENS9_ILi256EEEEEENS8_IJiNS9_ILi1EEENS8_IJiiEEEEEESG_NS8_IJSE_iSF_EEENS4_12CausalFusionEJEEENS4_15FmhaFwdEpilogueIS6_fNS8_IJSB_SC_SB_EEEEENS2_23IndividualTileSchedulerEJEEEEEvNT_6ParamsE,"",@"SHT_CUDA_INFO"
	.sectionflags	@""
	.align	4


	//----- nvinfo : EIATTR_CUDA_API_VERSION
	.align		4
        /*0000*/ 	.byte	0x04, 0x37
        /*0002*/ 	.short	(.L_24 - .L_23)
.L_23:
        /*0004*/ 	.word	0x00000082


	//----- nvinfo : EIATTR_KPARAM_INFO
	.align		4
.L_24:
        /*0008*/ 	.byte	0x04, 0x17
        /*000a*/ 	.short	(.L_26 - .L_25)
.L_25:
        /*000c*/ 	.word	0x00000000
        /*0010*/ 	.short	0x0000
        /*0012*/ 	.short	0x0070
        /*0014*/ 	.byte	0x00, 0xf0, 0x01, 0x20


	//----- nvinfo : EIATTR_SPARSE_MMA_MASK
	.align		4
.L_26:
        /*0018*/ 	.byte	0x03, 0x50
        /*001a*/ 	.short	0x0000


	//----- nvinfo : EIATTR_MAXREG_COUNT
	.align		4
        /*001c*/ 	.byte	0x03, 0x1b
        /*001e*/ 	.short	0x00a8


	//----- nvinfo : EIATTR_NUM_BARRIERS
	.align		4
        /*0020*/ 	.byte	0x02, 0x4c
        /*0022*/ 	.byte	0x02
	.zero		1


	//----- nvinfo : EIATTR_EXTERNS
	.align		4
        /*0024*/ 	.byte	0x04, 0x0f
        /*0026*/ 	.short	(.L_28 - .L_27)


	//   ....[0]....
	.align		4
.L_27:
        /*0028*/ 	.word	index@(__assertfail)


	//----- nvinfo : EIATTR_MERCURY_ISA_VERSION
	.align		4
.L_28:
        /*002c*/ 	.byte	0x03, 0x5f
        /*002e*/ 	.short	0x0101


	//----- nvinfo : EIATTR_INT_WARP_WIDE_INSTR_OFFSETS
	.align		4
        /*0030*/ 	.byte	0x04, 0x31
        /*0032*/ 	.short	(.L_30 - .L_29)


	//   ....[0]....
.L_29:
        /*0034*/ 	.word	0x000006f0


	//   ....[1]....
        /*0038*/ 	.word	0x00000700


	//   ....[2]....
        /*003c*/ 	.word	0x00000710


	//   ....[3]....
        /*0040*/ 	.word	0x00000720


	//   ....[4]....
        /*0044*/ 	.word	0x00000790


	//----- nvinfo : EIATTR_COOP_GROUP_MASK_REGIDS
	.align		4
.L_30:
        /*0048*/ 	.byte	0x04, 0x29
        /*004a*/ 	.short	(.L_32 - .L_31)


	//   ....[0]....
.L_31:
        /*004c*/ 	.word	0xffffffff


	//   ....[1]....
        /*0050*/ 	.word	0xffffffff


	//   ....[2]....
        /*0054*/ 	.word	0xffffffff


	//   ....[3]....
        /*0058*/ 	.word	0xffffffff


	//   ....[4]....
        /*005c*/ 	.word	0xffffffff


	//   ....[5]....
        /*0060*/ 	.word	0xffffffff


	//   ....[6]....
        /*0064*/ 	.word	0xffffffff


	//   ....[7]....
        /*0068*/ 	.word	0xffffffff


	//   ....[8]....
        /*006c*/ 	.word	0xffffffff


	//   ....[9]....
        /*0070*/ 	.word	0xffffffff


	//   ....[10]....
        /*0074*/ 	.word	0xffffffff


	//   ....[11]....
        /*0078*/ 	.word	0xffffffff


	//   ....[12]....
        /*007c*/ 	.word	0xffffffff


	//   ....[13]....
        /*0080*/ 	.word	0xffffffff


	//   ....[14]....
        /*0084*/ 	.word	0xffffffff


	//   ....[15]....
        /*0088*/ 	.word	0xffffffff


	//   ....[16]....
        /*008c*/ 	.word	0xffffffff


	//   ....[17]....
        /*0090*/ 	.word	0xffffffff


	//   ....[18]....
        /*0094*/ 	.word	0xffffffff


	//   ....[19]....
        /*0098*/ 	.word	0xffffffff


	//   ....[20]....
        /*009c*/ 	.word	0xffffffff


	//   ....[21]....
        /*00a0*/ 	.word	0xffffffff


	//   ....[22]....
        /*00a4*/ 	.word	0xffffffff


	//   ....[23]....
        /*00a8*/ 	.word	0xffffffff


	//   ....[24]....
        /*00ac*/ 	.word	0xffffffff


	//   ....[25]....
        /*00b0*/ 	.word	0xffffffff


	//   ....[26]....
        /*00b4*/ 	.word	0xffffffff


	//   ....[27]....
        /*00b8*/ 	.word	0xffffffff


	//   ....[28]....
        /*00bc*/ 	.word	0xffffffff


	//   ....[29]....
        /*00c0*/ 	.word	0xffffffff


	//   ....[30]....
        /*00c4*/ 	.word	0xffffffff


	//   ....[31]....
        /*00c8*/ 	.word	0xffffffff


	//   ....[32]....
        /*00cc*/ 	.word	0xffffffff


	//   ....[33]....
        /*00d0*/ 	.word	0xffffffff


	//   ....[34]....
        /*00d4*/ 	.word	0xffffffff


	//   ....[35]....
        /*00d8*/ 	.word	0xffffffff


	//   ....[36]....
        /*00dc*/ 	.word	0xffffffff


	//   ....[37]....
        /*00e0*/ 	.word	0xffffffff


	//   ....[38]....
        /*00e4*/ 	.word	0xffffffff


	//   ....[39]....
        /*00e8*/ 	.word	0xffffffff


	//   ....[40]....
        /*00ec*/ 	.word	0xffffffff


	//   ....[41]....
        /*00f0*/ 	.word	0xffffffff


	//   ....[42]....
        /*00f4*/ 	.word	0xffffffff


	//   ....[43]....
        /*00f8*/ 	.word	0xffffffff


	//   ....[44]....
        /*00fc*/ 	.word	0xffffffff


	//   ....[45]....
        /*0100*/ 	.word	0xffffffff


	//----- nvinfo : EIATTR_COOP_GROUP_INSTR_OFFSETS
	.align		4
.L_32:
        /*0104*/ 	.byte	0x04, 0x28
        /*0106*/ 	.short	(.L_34 - .L_33)


	//   ....[0]....
.L_33:
        /*0108*/ 	.word	0x00000050


	//   ....[1]....
        /*010c*/ 	.word	0x00000080


	//   ....[2]....
        /*0110*/ 	.word	0x000001b0


	//   ....[3]....
        /*0114*/ 	.word	0x00000370


	//   ....[4]....
        /*0118*/ 	.word	0x00000530


	//   ....[5]....
        /*011c*/ 	.word	0x00000690


	//   ....[6]....
        /*0120*/ 	.word	0x00001960


	//   ....[7]....
        /*0124*/ 	.word	0x000019a0


	//   ....[8]....
        /*0128*/ 	.word	0x00001cc0


	//   ....[9]....
        /*012c*/ 	.word	0x00001dc0


	//   ....[10]....
        /*0130*/ 	.word	0x00002e50


	//   ....[11]....
        /*0134*/ 	.word	0x00002e80


	//   ....[12]....
        /*0138*/ 	.word	0x00002e90


	//   ....[13]....
        /*013c*/ 	.word	0x00002eb0


	//   ....[14]....
        /*0140*/ 	.word	0x00002ec0


	//   ....[15]....
        /*0144*/ 	.word	0x00002ee0


	//   ....[16]....
        /*0148*/ 	.word	0x00002f00


	//   ....[17]....
        /*014c*/ 	.word	0x00002f10


	//   ....[18]....
        /*0150*/ 	.word	0x000036a0


	//   ....[19]....
        /*0154*/ 	.word	0x000036d0


	//   ....[20]....
        /*0158*/ 	.word	0x00003970


	//   ....[21]....
        /*015c*/ 	.word	0x00003a50


	//   ....[22]....
        /*0160*/ 	.word	0x00004ff0


	//   ....[23]....
        /*0164*/ 	.word	0x00005010


	//   ....[24]....
        /*0168*/ 	.word	0x00005020


	//   ....[25]....
        /*016c*/ 	.word	0x00005030


	//   ....[26]....
        /*0170*/ 	.word	0x00005050


	//   ....[27]....
        /*0174*/ 	.word	0x00005070


	//   ....[28]....
        /*0178*/ 	.word	0x000050b0


	//   ....[29]....
        /*017c*/ 	.word	0x000050f0


	//   ....[30]....
        /*0180*/ 	.word	0x00006030


	//   ....[31]....
        /*0184*/ 	.word	0x00006130


	//   ....[32]....
        /*0188*/ 	.word	0x00006600


	//   ....[33]....
        /*018c*/ 	.word	0x000066e0


	//   ....[34]....
        /*0190*/ 	.word	0x00007910


	//   ....[35]....
        /*0194*/ 	.word	0x00007950


	//   ....[36]....
        /*0198*/ 	.word	0x00007990


	//   ....[37]....
        /*019c*/ 	.word	0x000079d0


	//   ....[38]....
        /*01a0*/ 	.word	0x00007a10


	//   ....[39]....
        /*01a4*/ 	.word	0x00007a50


	//   ....[40]....
        /*01a8*/ 	.word	0x00007a90


	//   ....[41]....
        /*01ac*/ 	.word	0x00007ad0


	//   ....[42]....
        /*01b0*/ 	.word	0x00008370


	//   ....[43]....
        /*01b4*/ 	.word	0x000083a0


	//   ....[44]....
        /*01b8*/ 	.word	0x000083f0


	//   ....[45]....
        /*01bc*/ 	.word	0x00008400


	//----- nvinfo : EIATTR_REG_RECONFIG
	.align		4
.L_34:
        /*01c0*/ 	.byte	0x01, 0x54
	.zero		2


	//----- nvinfo : EIATTR_SYSCALL_OFFSETS
	.align		4
        /*01c4*/ 	.byte	0x04, 0x46
        /*01c6*/ 	.short	(.L_36 - .L_35)


	//   ....[0]....
.L_35:
        /*01c8*/ 	.word	0x000093d0


	//   ....[1]....
        /*01cc*/ 	.word	0x00009530


	//----- nvinfo : EIATTR_MBARRIER_INSTR_OFFSETS
	.align		4
.L_36:
        /*01d0*/ 	.byte	0x04, 0x39
        /*01d2*/ 	.short	(.L_38 - .L_37)


	//   ....[0]....
.L_37:
        /*01d4*/ 	.word	0x00000320
        /*01d8*/ 	.word	0x000000ff
        /*01dc*/ 	.word	0x0001c050
        /*01e0*/ 	.short	0x0100
        /*01e2*/ 	.byte	0x06
	.zero		1


	//   ....[1]....
        /*01e4*/ 	.word	0x00000330
        /*01e8*/ 	.word	0x000000ff
        /*01ec*/ 	.word	0x0001c060
        /*01f0*/ 	.short	0x0100
        /*01f2*/ 	.byte	0x06
	.zero		1


	//   ....[2]....
        /*01f4*/ 	.word	0x00000340
        /*01f8*/ 	.word	0x000000ff
        /*01fc*/ 	.word	0x0001c058
        /*0200*/ 	.short	0x0100
        /*0202*/ 	.byte	0x06
	.zero		1


	//   ....[3]....
        /*0204*/ 	.word	0x00000350
        /*0208*/ 	.word	0x000000ff
        /*020c*/ 	.word	0x0001c068
        /*0210*/ 	.short	0x0100
        /*0212*/ 	.byte	0x06
	.zero		1


	//   ....[4]....
        /*0214*/ 	.word	0x00000480
        /*0218*/ 	.word	0x000000ff
        /*021c*/ 	.word	0x0001c000
        /*0220*/ 	.short	0x0100
        /*0222*/ 	.byte	0x06
	.zero		1


	//   ....[5]....
        /*0224*/ 	.word	0x00000490
        /*0228*/ 	.word	0x000000ff
        /*022c*/ 	.word	0x0001c028
        /*0230*/ 	.short	0x0100
        /*0232*/ 	.byte	0x06
	.zero		1


	//   ....[6]....
        /*0234*/ 	.word	0x000004a0
        /*0238*/ 	.word	0x000000ff
        /*023c*/ 	.word	0x0001c008
        /*0240*/ 	.short	0x0100
        /*0242*/ 	.byte	0x06
	.zero		1


	//   ....[7]....
        /*0244*/ 	.word	0x000004b0
        /*0248*/ 	.word	0x000000ff
        /*024c*/ 	.word	0x0001c030
        /*0250*/ 	.short	0x0100
        /*0252*/ 	.byte	0x06
	.zero		1


	//   ....[8]....
        /*0254*/ 	.word	0x000004c0
        /*0258*/ 	.word	0x000000ff
        /*025c*/ 	.word	0x0001c010
        /*0260*/ 	.short	0x0100
        /*0262*/ 	.byte	0x06
	.zero		1


	//   ....[9]....
        /*0264*/ 	.word	0x000004d0
        /*0268*/ 	.word	0x000000ff
        /*026c*/ 	.word	0x0001c038
        /*0270*/ 	.short	0x0100
        /*0272*/ 	.byte	0x06
	.zero		1


	//   ....[10]....
        /*0274*/ 	.word	0x000004e0
        /*0278*/ 	.word	0x000000ff
        /*027c*/ 	.word	0x0001c018
        /*0280*/ 	.short	0x0100
        /*0282*/ 	.byte	0x06
	.zero		1


	//   ....[11]....
        /*0284*/ 	.word	0x000004f0
        /*0288*/ 	.word	0x000000ff
        /*028c*/ 	.word	0x0001c040
        /*0290*/ 	.short	0x0100
        /*0292*/ 	.byte	0x06
	.zero		1


	//   ....[12]....
        /*0294*/ 	.word	0x00000500
        /*0298*/ 	.word	0x000000ff
        /*029c*/ 	.word	0x0001c020
        /*02a0*/ 	.short	0x0100
        /*02a2*/ 	.byte	0x06
	.zero		1


	//   ....[13]....
        /*02a4*/ 	.word	0x00000510
        /*02a8*/ 	.word	0x000000ff
        /*02ac*/ 	.word	0x0001c048
        /*02b0*/ 	.short	0x0100
        /*02b2*/ 	.byte	0x06
	.zero		1


	//   ....[14]....
        /*02b4*/ 	.word	0x00000640
        /*02b8*/ 	.word	0x000000ff
        /*02bc*/ 	.word	0x0001c070
        /*02c0*/ 	.short	0x0100
        /*02c2*/ 	.byte	0x06
	.zero		1


	//   ....[15]....
        /*02c4*/ 	.word	0x00000650
        /*02c8*/ 	.word	0x000000ff
        /*02cc*/ 	.word	0x0001c080
        /*02d0*/ 	.short	0x0100
        /*02d2*/ 	.byte	0x06
	.zero		1


	//   ....[16]....
        /*02d4*/ 	.word	0x00000660
        /*02d8*/ 	.word	0x000000ff
        /*02dc*/ 	.word	0x0001c078
        /*02e0*/ 	.short	0x0100
        /*02e2*/ 	.byte	0x06
	.zero		1


	//   ....[17]....
        /*02e4*/ 	.word	0x00000670
        /*02e8*/ 	.word	0x000000ff
        /*02ec*/ 	.word	0x0001c088
        /*02f0*/ 	.short	0x0100
        /*02f2*/ 	.byte	0x06
	.zero		1


	//   ....[18]....
        /*02f4*/ 	.word	0x000007b0
        /*02f8*/ 	.word	0x000000ff
        /*02fc*/ 	.word	0x0001c090
        /*0300*/ 	.short	0x0100
        /*0302*/ 	.byte	0x06
	.zero		1


	//   ....[19]....
        /*0304*/ 	.word	0x000007c0
        /*0308*/ 	.word	0x000000ff
        /*030c*/ 	.word	0x0001c098
        /*0310*/ 	.short	0x0100
        /*0312*/ 	.byte	0x06
	.zero		1


	//   ....[20]....
        /*0314*/ 	.word	0x000007d0
        /*0318*/ 	.word	0x000000ff
        /*031c*/ 	.word	0x0001c0a0
        /*0320*/ 	.short	0x0100
        /*0322*/ 	.byte	0x06
	.zero		1


	//   ....[21]....
        /*0324*/ 	.word	0x000007e0
        /*0328*/ 	.word	0x000000ff
        /*032c*/ 	.word	0x0001c0a8
        /*0330*/ 	.short	0x0100
        /*0332*/ 	.byte	0x06
	.zero		1


	//   ....[22]....
        /*0334*/ 	.word	0x000008e0
        /*0338*/ 	.word	0x000000ff
        /*033c*/ 	.word	0x0001c0c0
        /*0340*/ 	.short	0x0100
        /*0342*/ 	.byte	0x06
	.zero		1


	//   ....[23]....
        /*0344*/ 	.word	0x000008f0
        /*0348*/ 	.word	0x000000ff
        /*034c*/ 	.word	0x0001c0e0
        /*0350*/ 	.short	0x0100
        /*0352*/ 	.byte	0x06
	.zero		1


	//   ....[24]....
        /*0354*/ 	.word	0x00000900
        /*0358*/ 	.word	0x000000ff
        /*035c*/ 	.word	0x0001c0c8
        /*0360*/ 	.short	0x0100
        /*0362*/ 	.byte	0x06
	.zero		1


	//   ....[25]....
        /*0364*/ 	.word	0x00000910
        /*0368*/ 	.word	0x000000ff
        /*036c*/ 	.word	0x0001c0e8
        /*0370*/ 	.short	0x0100
        /*0372*/ 	.byte	0x06
	.zero		1


	//   ....[26]....
        /*0374*/ 	.word	0x00000920
        /*0378*/ 	.word	0x000000ff
        /*037c*/ 	.word	0x0001c0d0
        /*0380*/ 	.short	0x0100
        /*0382*/ 	.byte	0x06
	.zero		1


	//   ....[27]....
        /*0384*/ 	.word	0x00000930
        /*0388*/ 	.word	0x000000ff
        /*038c*/ 	.word	0x0001c0f0
        /*0390*/ 	.short	0x0100
        /*0392*/ 	.byte	0x06
	.zero		1


	//   ....[28]....
        /*0394*/ 	.word	0x00000940
        /*0398*/ 	.word	0x000000ff
        /*039c*/ 	.word	0x0001c0d8
        /*03a0*/ 	.short	0x0100
        /*03a2*/ 	.byte	0x06
	.zero		1


	//   ....[29]....
        /*03a4*/ 	.word	0x00000950
        /*03a8*/ 	.word	0x000000ff
        /*03ac*/ 	.word	0x0001c0f8
        /*03b0*/ 	.short	0x0100
        /*03b2*/ 	.byte	0x06
	.zero		1


	//   ....[30]....
        /*03b4*/ 	.word	0x00000e80
        /*03b8*/ 	.word	0x000000ff
        /*03bc*/ 	.word	0x0001c050
        /*03c0*/ 	.short	0x010a
        /*03c2*/ 	.byte	0x08
	.zero		1


	//   ....[31]....
        /*03c4*/ 	.word	0x00000f80
        /*03c8*/ 	.word	0x000000ff
        /*03cc*/ 	.word	0x0001c000
        /*03d0*/ 	.short	0x010a
        /*03d2*/ 	.byte	0x26
	.zero		1


	//   ....[32]....
        /*03d4*/ 	.word	0x00000fd0
        /*03d8*/ 	.word	0x000000ff
        /*03dc*/ 	.word	0xfffffff8
        /*03e0*/ 	.short	0x010a
        /*03e2*/ 	.byte	0x05
	.zero		1


	//   ....[33]....
        /*03e4*/ 	.word	0x00001530
        /*03e8*/ 	.word	0x0000000f
        /*03ec*/ 	.word	0x00000000
        /*03f0*/ 	.short	0x0101
        /*03f2*/ 	.byte	0x0a
	.zero		1


	//   ....[34]....
        /*03f4*/ 	.word	0x00002fc0
        /*03f8*/ 	.word	0x000000ff
        /*03fc*/ 	.word	0x0001c008
        /*0400*/ 	.short	0x010a
        /*0402*/ 	.byte	0x26
	.zero		1


	//   ....[35]....
        /*0404*/ 	.word	0x00003100
        /*0408*/ 	.word	0x000000ff
        /*040c*/ 	.word	0x00000000
        /*0410*/ 	.short	0x0101
        /*0412*/ 	.byte	0x07
	.zero		1


	//   ....[36]....
        /*0414*/ 	.word	0x00003260
        /*0418*/ 	.word	0x000000ff
        /*041c*/ 	.word	0x0001c000
        /*0420*/ 	.short	0x010a
        /*0422*/ 	.byte	0x0a
	.zero		1


	//   ....[37]....
        /*0424*/ 	.word	0x00005000
        /*0428*/ 	.word	0x000000ff
        /*042c*/ 	.word	0x0001c000
        /*0430*/ 	.short	0x010a
        /*0432*/ 	.byte	0x04
	.zero		1


	//   ....[38]....
        /*0434*/ 	.word	0x00005550
        /*0438*/ 	.word	0x000000ff
        /*043c*/ 	.word	0x0001c000
        /*0440*/ 	.short	0x010a
        /*0442*/ 	.byte	0x04
	.zero		1


	//   ....[39]....
        /*0444*/ 	.word	0x00005690
        /*0448*/ 	.word	0x000000ff
        /*044c*/ 	.word	0x00000000
        /*0450*/ 	.short	0x0101
        /*0452*/ 	.byte	0x04
	.zero		1


	//   ....[40]....
        /*0454*/ 	.word	0x00005740
        /*0458*/ 	.word	0x000000ff
        /*045c*/ 	.word	0x00000000
        /*0460*/ 	.short	0x0101
        /*0462*/ 	.byte	0x04
	.zero		1


	//   ....[41]....
        /*0464*/ 	.word	0x000058f0
        /*0468*/ 	.word	0x000000ff
        /*046c*/ 	.word	0x0001c000
        /*0470*/ 	.short	0x010a
        /*0472*/ 	.byte	0x0a
	.zero		1


	//   ....[42]....
        /*0474*/ 	.word	0x00007a20
        /*0478*/ 	.word	0x000000ff
        /*047c*/ 	.word	0x0001c000
        /*0480*/ 	.short	0x010a
        /*0482*/ 	.byte	0x04
	.zero		1


	//   ....[43]....
        /*0484*/ 	.word	0x00007ff0
        /*0488*/ 	.word	0x000000ff
        /*048c*/ 	.word	0x0001c000
        /*0490*/ 	.short	0x010a
        /*0492*/ 	.byte	0x04
	.zero		1


	//   ....[44]....
        /*0494*/ 	.word	0x000081b0
        /*0498*/ 	.word	0x000000ff
        /*049c*/ 	.word	0x00000000
        /*04a0*/ 	.short	0x0101
        /*04a2*/ 	.byte	0x04
	.zero		1


	//   ....[45]....
        /*04a4*/ 	.word	0x00008260
        /*04a8*/ 	.word	0x000000ff
        /*04ac*/ 	.word	0x00000000
        /*04b0*/ 	.short	0x0101
        /*04b2*/ 	.byte	0x04
	.zero		1


	//   ....[46]....
        /*04b4*/ 	.word	0x00008c00
        /*04b8*/ 	.word	0x000000ff
        /*04bc*/ 	.word	0x00000008
        /*04c0*/ 	.short	0x010a
        /*04c2*/ 	.byte	0x05
	.zero		1


	//   ....[47]....
        /*04c4*/ 	.word	0x0000ad30
        /*04c8*/ 	.word	0x00000000
        /*04cc*/ 	.word	0x0001c090
        /*04d0*/ 	.short	0x0101
        /*04d2*/ 	.byte	0x26
	.zero		1


	//   ....[48]....
        /*04d4*/ 	.word	0x0000af00
        /*04d8*/ 	.word	0x00000004
        /*04dc*/ 	.word	0x0001c060
        /*04e0*/ 	.short	0x010a
        /*04e2*/ 	.byte	0x3f
	.zero		1


	//   ....[49]....
        /*04e4*/ 	.word	0x0000b1a0
        /*04e8*/ 	.word	0x00000002
        /*04ec*/ 	.word	0x0001c028
        /*04f0*/ 	.short	0x010a
        /*04f2*/ 	.byte	0x3f
	.zero		1


	//   ....[50]....
        /*04f4*/ 	.word	0x0000b450
        /*04f8*/ 	.word	0x00000004
        /*04fc*/ 	.word	0x0001c060
        /*0500*/ 	.short	0x010a
        /*0502*/ 	.byte	0x3f
	.zero		1


	//   ....[51]....
        /*0504*/ 	.word	0x0000b730
        /*0508*/ 	.word	0x00000003
        /*050c*/ 	.word	0x0001c028
        /*0510*/ 	.short	0x010a
        /*0512*/ 	.byte	0x3f
	.zero		1


	//   ....[52]....
        /*0514*/ 	.word	0x0000ba40
        /*0518*/ 	.word	0x00000007
        /*051c*/ 	.word	0x0001c028
        /*0520*/ 	.short	0x010a
        /*0522*/ 	.byte	0x3f
	.zero		1


	//   ....[53]....
        /*0524*/ 	.word	0x0000bd20
        /*0528*/ 	.word	0x00000004
        /*052c*/ 	.word	0x0001c028
        /*0530*/ 	.short	0x010a
        /*0532*/ 	.byte	0x3f
	.zero		1


	//   ....[54]....
        /*0534*/ 	.word	0x0000bf80
        /*0538*/ 	.word	0x00000006
        /*053c*/ 	.word	0x0001c050
        /*0540*/ 	.short	0x010a
        /*0542*/ 	.byte	0x3f
	.zero		1


	//   ....[55]....
        /*0544*/ 	.word	0x0000bfe0
        /*0548*/ 	.word	0x00000003
        /*054c*/ 	.word	0x0001c000
        /*0550*/ 	.short	0x010a
        /*0552*/ 	.byte	0x3f
	.zero		1


	//   ....[56]....
        /*0554*/ 	.word	0x0000c040
        /*0558*/ 	.word	0x00000004
        /*055c*/ 	.word	0xfffffff8
        /*0560*/ 	.short	0x010a
        /*0562*/ 	.byte	0x3f
	.zero		1


	//   ....[57]....
        /*0564*/ 	.word	0x0000c0a0
        /*0568*/ 	.word	0x0000000f
        /*056c*/ 	.word	0x0001c008
        /*0570*/ 	.short	0x010a
        /*0572*/ 	.byte	0x3f
	.zero		1


	//   ....[58]....
        /*0574*/ 	.word	0x0000c100
        /*0578*/ 	.word	0x00000009
        /*057c*/ 	.word	0x0001c000
        /*0580*/ 	.short	0x010a
        /*0582*/ 	.byte	0x3f
	.zero		1


	//   ....[59]....
        /*0584*/ 	.word	0x0000c160
        /*0588*/ 	.word	0x0000000f
        /*058c*/ 	.word	0x0001c000
        /*0590*/ 	.short	0x010a
        /*0592*/ 	.byte	0x3f
	.zero		1


	//   ....[60]....
        /*0594*/ 	.word	0x0000c1c0
        /*0598*/ 	.word	0x00000009
        /*059c*/ 	.word	0x0001c000
        /*05a0*/ 	.short	0x010a
        /*05a2*/ 	.byte	0x3f
	.zero		1


	//   ....[61]....
        /*05a4*/ 	.word	0x0000c220
        /*05a8*/ 	.word	0x00000015
        /*05ac*/ 	.word	0x0001c000
        /*05b0*/ 	.short	0x010a
        /*05b2*/ 	.byte	0x3f
	.zero		1


	//   ....[62]....
        /*05b4*/ 	.word	0x0000c280
        /*05b8*/ 	.word	0x00000003
        /*05bc*/ 	.word	0x00000008
        /*05c0*/ 	.short	0x010a
        /*05c2*/ 	.byte	0x3f
	.zero		1


	//   ....[63]....
        /*05c4*/ 	.word	0x0000c2d0
        /*05c8*/ 	.word	0x00000004
        /*05cc*/ 	.word	0x0001c060
        /*05d0*/ 	.short	0x010a
        /*05d2*/ 	.byte	0x3f
	.zero		1


	//   ....[64]....
        /*05d4*/ 	.word	0x0000c320
        /*05d8*/ 	.word	0x00000002
        /*05dc*/ 	.word	0x0001c028
        /*05e0*/ 	.short	0x010a
        /*05e2*/ 	.byte	0x3f
	.zero		1


	//   ....[65]....
        /*05e4*/ 	.word	0x0000c370
        /*05e8*/ 	.word	0x00000004
        /*05ec*/ 	.word	0x0001c060
        /*05f0*/ 	.short	0x010a
        /*05f2*/ 	.byte	0x3f
	.zero		1


	//   ....[66]....
        /*05f4*/ 	.word	0x0000c3c0
        /*05f8*/ 	.word	0x00000003
        /*05fc*/ 	.word	0x0001c028
        /*0600*/ 	.short	0x010a
        /*0602*/ 	.byte	0x3f
	.zero		1


	//   ....[67]....
        /*0604*/ 	.word	0x0000c410
        /*0608*/ 	.word	0x00000007
        /*060c*/ 	.word	0x0001c028
        /*0610*/ 	.short	0x010a
        /*0612*/ 	.byte	0x3f
	.zero		1


	//   ....[68]....
        /*0614*/ 	.word	0x0000c460
        /*0618*/ 	.word	0x00000004
        /*061c*/ 	.word	0x0001c028
        /*0620*/ 	.short	0x010a
        /*0622*/ 	.byte	0x3f
	.zero		1


	//----- nvinfo : EIATTR_NUM_MBARRIERS
	.align		4
.L_38:
        /*0624*/ 	.byte	0x03, 0x38
        /*0626*/ 	.short	0x001e


	//----- nvinfo : EIATTR_EXIT_INSTR_OFFSETS
	.align		4
        /*0628*/ 	.byte	0x04, 0x1c
        /*062a*/ 	.short	(.L_40 - .L_39)


	//   ....[0]....
.L_39:
        /*062c*/ 	.word	0x000009f0


	//   ....[1]....
        /*0630*/ 	.word	0x0000ad40


	//   ....[2]....
        /*0634*/ 	.word	0x0000ad80


	//   ....[3]....
        /*0638*/ 	.word	0x0000b940


	//   ....[4]....
        /*063c*/ 	.word	0x0000bf60


	//----- nvinfo : EIATTR_MAX_THREADS
	.align		4
.L_40:
        /*0640*/ 	.byte	0x04, 0x05
        /*0642*/ 	.short	(.L_42 - .L_41)
.L_41:
        /*0644*/ 	.word	0x00000180
        /*0648*/ 	.word	0x00000001
        /*064c*/ 	.word	0x00000001


	//----- nvinfo : EIATTR_CRS_STACK_SIZE
	.align		4
.L_42:
        /*0650*/ 	.byte	0x04, 0x1e
        /*0652*/ 	.short	(.L_44 - .L_43)
.L_43:
        /*0654*/ 	.word	0x00000000


	//----- nvinfo : EIATTR_CBANK_PARAM_SIZE
	.align		4
.L_44:
        /*0658*/ 	.byte	0x03, 0x19
        /*065a*/ 	.short	0x0870


	//----- nvinfo : EIATTR_PARAM_CBANK
	.align		4
        /*065c*/ 	.byte	0x04, 0x0a
        /*065e*/ 	.short	(.L_46 - .L_45)
	.align		4
.L_45:
        /*0660*/ 	.word	index@(.nv.constant0._ZN7cutlass13device_kernelINS_4fmha6kernel28FmhaKernelTmaWarpSpecializedINS1_10collective30FmhaMainloopTmaWarpSpecializedINS_12float_e4m3_tEffN4cute5tupleIJNS7_1CILi128EEENS9_ILi64EEENS9_ILi256EEEEEENS8_IJiNS9_ILi1EEENS8_IJiiEEEEEESG_NS8_IJSE_iSF_EEENS4_12CausalFusionEJEEENS4_15FmhaFwdEpilogueIS6_fNS8_IJSB_SC_SB_EEEEENS2_23IndividualTileSchedulerEJEEEEEvNT_6ParamsE)
        /*0664*/ 	.short	0x0210
        /*0666*/ 	.short	0x0870


	//----- nvinfo : EIATTR_SW_WAR
	.align		4
.L_46:
        /*0668*/ 	.byte	0x04, 0x36
        /*066a*/ 	.short	(.L_48 - .L_47)
.L_47:
        /*066c*/ 	.word	0x00000008
.L_48:


//--------------------- .nv.callgraph             --------------------------
	.section	.nv.callgraph,"",@"SHT_CUDA_CALLGRAPH"
	.align	4
	.sectionentsize	8
	.align		4
        /*0000*/ 	.word	0x00000000
	.align		4
        /*0004*/ 	.word	0xffffffff
	.align		4
        /*0008*/ 	.word	index@(_ZN7cutlass13device_kernelINS_4fmha6kernel28FmhaKernelTmaWarpSpecializedINS1_10collective30FmhaMainloopTmaWarpSpecializedINS_12float_e4m3_tEffN4cute5tupleIJNS7_1CILi128EEENS9_ILi64EEENS9_ILi256EEEEEENS8_IJiNS9_ILi1EEENS8_IJiiEEEEEESG_NS8_IJSE_iSF_EEENS4_12CausalFusionEJEEENS4_15FmhaFwdEpilogueIS6_fNS8_IJSB_SC_SB_EEEEENS2_23IndividualTileSchedulerEJEEEEEvNT_6ParamsE)
	.align		4
        /*000c*/ 	.word	index@(__assertfail)
	.align		4
        /*0010*/ 	.word	0x00000000
	.align		4
        /*0014*/ 	.word	0xfffffffe
	.align		4
        /*0018*/ 	.word	0x00000000
	.align		4
        /*001c*/ 	.word	0xfffffffd
	.align		4
        /*0020*/ 	.word	0x00000000
	.align		4
        /*0024*/ 	.word	0xfffffffc


//--------------------- .nv.constant4             --------------------------
	.section	.nv.constant4,"a",@progbits
	.align	8
	.align		8
.nv.constant4:
        /*0000*/ 	.dword	__assertfail
	.align		8
        /*0008*/ 	.dword	__unnamed_1
	.align		8
        /*0010*/ 	.dword	__unnamed_2
	.align		8
        /*0018*/ 	.dword	_ZN39_INTERNAL_54028a45_4_k_cu_fcfb39a5_26964cuda3std3__45__cpo5beginE
	.align		8
        /*0020*/ 	.dword	_ZN39_INTERNAL_54028a45_4_k_cu_fcfb39a5_26964cuda3std3__45__cpo3endE
	.align		8
        /*0028*/ 	.dword	_ZN39_INTERNAL_54028a45_4_k_cu_fcfb39a5_26964cuda3std3__45__cpo6cbeginE
	.align		8
        /*0030*/ 	.dword	_ZN39_INTERNAL_54028a45_4_k_cu_fcfb39a5_26964cuda3std3__45__cpo4cendE
	.align		8
        /*0038*/ 	.dword	_ZN39_INTERNAL_54028a45_4_k_cu_fcfb39a5_26964cuda3std3__441_GLOBAL__N__54028a45_4_k_cu_fcfb39a5_26966ignoreE
	.align		8
        /*0040*/ 	.dword	_ZN39_INTERNAL_54028a45_4_k_cu_fcfb39a5_26964cuda3std3__419piecewise_constructE
	.align		8
        /*0048*/ 	.dword	_ZN39_INTERNAL_54028a45_4_k_cu_fcfb39a5_26964cuda3std3__48in_placeE
	.align		8
        /*0050*/ 	.dword	_ZN39_INTERNAL_54028a45_4_k_cu_fcfb39a5_26964cuda3std6ranges3__45__cpo4swapE
	.align		8
        /*0058*/ 	.dword	_ZN39_INTERNAL_54028a45_4_k_cu_fcfb39a5_26964cuda3std6ranges3__45__cpo9iter_moveE
	.align		8
        /*0060*/ 	.dword	_ZN39_INTERNAL_54028a45_4_k_cu_fcfb39a5_26964cute7productE
	.align		8
        /*0068*/ 	.dword	_ZN39_INTERNAL_54028a45_4_k_cu_fcfb39a5_26964cute1_E
	.align		8
        /*0070*/ 	.dword	$str$24
	.align		8
        /*0078*/ 	.dword	$str$25


//--------------------- .text._ZN7cutlass13device_kernelINS_4fmha6kernel28FmhaKernelTmaWarpSpecializedINS1_10collective30FmhaMainloopTmaWarpSpecializedINS_12float_e4m3_tEffN4cute5tupleIJNS7_1CILi128EEENS9_ILi64EEENS9_ILi256EEEEEENS8_IJiNS9_ILi1EEENS8_IJiiEEEEEESG_NS8_IJSE_iSF_EEENS4_12CausalFusionEJEEENS4_15FmhaFwdEpilogueIS6_fNS8_IJSB_SC_SB_EEEEENS2_23IndividualTileSchedulerEJEEEEEvNT_6ParamsE --------------------------
	.section	.text._ZN7cutlass13device_kernelINS_4fmha6kernel28FmhaKernelTmaWarpSpecializedINS1_10collective30FmhaMainloopTmaWarpSpecializedINS_12float_e4m3_tEffN4cute5tupleIJNS7_1CILi128EEENS9_ILi64EEENS9_ILi256EEEEEENS8_IJiNS9_ILi1EEENS8_IJiiEEEEEESG_NS8_IJSE_iSF_EEENS4_12CausalFusionEJEEENS4_15FmhaFwdEpilogueIS6_fNS8_IJSB_SC_SB_EEEEENS2_23IndividualTileSchedulerEJEEEEEvNT_6ParamsE,"ax",@progbits
	.align	128
.text._ZN7cutlass13device_kernelINS_4fmha6kernel28FmhaKernelTmaWarpSpecializedINS1_10collective30FmhaMainloopTmaWarpSpecializedINS_12float_e4m3_tEffN4cute5tupleIJNS7_1CILi128EEENS9_ILi64EEENS9_ILi256EEEEEENS8_IJiNS9_ILi1EEENS8_IJiiEEEEEESG_NS8_IJSE_iSF_EEENS4_12CausalFusionEJEEENS4_15FmhaFwdEpilogueIS6_fNS8_IJSB_SC_SB_EEEEENS2_23IndividualTileSchedulerEJEEEEEvNT_6ParamsE:
        .type           _ZN7cutlass13device_kernelINS_4fmha6kernel28FmhaKernelTmaWarpSpecializedINS1_10collective30FmhaMainloopTmaWarpSpecializedINS_12float_e4m3_tEffN4cute5tupleIJNS7_1CILi128EEENS9_ILi64EEENS9_ILi256EEEEEENS8_IJiNS9_ILi1EEENS8_IJiiEEEEEESG_NS8_IJSE_iSF_EEENS4_12CausalFusionEJEEENS4_15FmhaFwdEpilogueIS6_fNS8_IJSB_SC_SB_EEEEENS2_23IndividualTileSchedulerEJEEEEEvNT_6ParamsE,@function
        .size           _ZN7cutlass13device_kernelINS_4fmha6kernel28FmhaKernelTmaWarpSpecializedINS1_10collective30FmhaMainloopTmaWarpSpecializedINS_12float_e4m3_tEffN4cute5tupleIJNS7_1CILi128EEENS9_ILi64EEENS9_ILi256EEEEEENS8_IJiNS9_ILi1EEENS8_IJiiEEEEEESG_NS8_IJSE_iSF_EEENS4_12CausalFusionEJEEENS4_15FmhaFwdEpilogueIS6_fNS8_IJSB_SC_SB_EEEEENS2_23IndividualTileSchedulerEJEEEEEvNT_6ParamsE,(.L_x_124 - _ZN7cutlass13device_kernelINS_4fmha6kernel28FmhaKernelTmaWarpSpecializedINS1_10collective30FmhaMainloopTmaWarpSpecializedINS_12float_e4m3_tEffN4cute5tupleIJNS7_1CILi128EEENS9_ILi64EEENS9_ILi256EEEEEENS8_IJiNS9_ILi1EEENS8_IJiiEEEEEESG_NS8_IJSE_iSF_EEENS4_12CausalFusionEJEEENS4_15FmhaFwdEpilogueIS6_fNS8_IJSB_SC_SB_EEEEENS2_23IndividualTileSchedulerEJEEEEEvNT_6ParamsE)
        .other          _ZN7cutlass13device_kernelINS_4fmha6kernel28FmhaKernelTmaWarpSpecializedINS1_10collective30FmhaMainloopTmaWarpSpecializedINS_12float_e4m3_tEffN4cute5tupleIJNS7_1CILi128EEENS9_ILi64EEENS9_ILi256EEEEEENS8_IJiNS9_ILi1EEENS8_IJiiEEEEEESG_NS8_IJSE_iSF_EEENS4_12CausalFusionEJEEENS4_15FmhaFwdEpilogueIS6_fNS8_IJSB_SC_SB_EEEEENS2_23IndividualTileSchedulerEJEEEEEvNT_6ParamsE,@"STO_CUDA_ENTRY STV_DEFAULT"
_ZN7cutlass13device_kernelINS_4fmha6kernel28FmhaKernelTmaWarpSpecializedINS1_10collective30FmhaMainloopTmaWarpSpecializedINS_12float_e4m3_tEffN4cute5tupleIJNS7_1CILi128EEENS9_ILi64EEENS9_ILi256EEEEEENS8_IJiNS9_ILi1EEENS8_IJiiEEEEEESG_NS8_IJSE_iSF_EEENS4_12CausalFusionEJEEENS4_15FmhaFwdEpilogueIS6_fNS8_IJSB_SC_SB_EEEEENS2_23IndividualTileSchedulerEJEEEEEvNT_6ParamsE:
[----:B------:R-:W1:Y:S01]  /*0000*/  LDC R1, c[0x0][0x28] ;  /* 0x00000a00ff017b82 */ /* 0x000e620000000800 */
[----:B------:R-:W2:Y:S01]  /*0010*/  S2R R0, SR_TID.X ;  /* 0x0000000000007919 */ /* 0x000ea20000002100 */
[----:B------:R-:W-:Y:S01]  /*0020*/  ELECT P1, URZ, PT ;  /* 0x00000000003f782f */ /* 0x000fe20003820000 */
[----:B------:R-:W-:Y:S01]  /*0030*/  BSSY B0, `(.L_x_0) ;  /* 0x0000017000007945 */ /* 0x000fe20003800000 */
[----:B--2---:R-:W-:-:S05]  /*0040*/  SHF.R.U32.HI R2, RZ, 0x5, R0 ;  /* 0x00000005ff027819 */ /* 0x004fca0000011600 */
[----:B------:R-:W2:Y:S02]  /*0050*/  SHFL.IDX PT, R3, R2, RZ, 0x1f ;  /* 0x00001fff02037589 */ /* 0x000ea400000e0000 */
[----:B--2---:R-:W-:Y:S02]  /*0060*/  R2UR UR4, R3 ;  /* 0x00000000030472ca */ /* 0x004fe400000e0000 */
[----:B------:R-:W-:-:S06]  /*0070*/  SHF.R.U32.HI R3, RZ, 0x7, R0 ;  /* 0x00000007ff037819 */ /* 0x000fcc0000011600 */
[----:B------:R-:W2:Y:S05]  /*0080*/  SHFL.IDX PT, R3, R3, RZ, 0x1f ;  /* 0x00001fff03037589 */ /* 0x000eaa00000e0000 */
[----:B------:R-:W-:Y:S02]  /*0090*/  USHF.R.S32.HI UR5, URZ, 0x1f, UR4 ;  /* 0x0000001f3f057899 */ /* 0x000fe40008011404 */
[----:B------:R-:W-:Y:S02]  /*00a0*/  ISETP.NE.OR P0, PT, RZ, UR4, !P1 ;  /* 0x00000004ff007c0c */ /* 0x000fe4000cf05670 */
[----:B------:R-:W-:-:S04]  /*00b0*/  ULEA.HI UR5, UR5, UR4, URZ, 0x2 ;  /* 0x0000000405057291 */ /* 0x000fc8000f8f103f */
[----:B------:R-:W-:-:S04]  /*00c0*/  ULOP3.LUT UR5, UR5, 0xfffffffc, URZ, 0xc0, !UPT ;  /* 0xfffffffc05057892 */ /* 0x000fc8000f8ec03f */
[----:B------:R-:W-:-:S03]  /*00d0*/  UIADD3 UR5, UR4, -UR5, URZ ;  /* 0x8000000504057290 */ /* 0x000fc6000fffe03f */
[----:B-1----:R-:W-:Y:S09]  /*00e0*/  @P0 BRA `(.L_x_1) ;  /* 0x00000000002c0947 */ /* 0x002ff20003800000 */
[----:B------:R-:W-:Y:S02]  /*00f0*/  ULDC.64 UR6, c[0x0][0x198] ;  /* 0x0000660000067ab9 */ /* 0x000fe40000000a00 */
[----:B------:R-:W-:Y:S02]  /*0100*/  UIADD3 UR8, UP0, UR6, 0xf0, URZ ;  /* 0x000000f006087890 */ /* 0x000fe4000ff1e03f */
[----:B------:R-:W-:Y:S02]  /*0110*/  UIADD3 UR10, UP1, UR6, 0x1f0, URZ ;  /* 0x000001f0060a7890 */ /* 0x000fe4000ff3e03f */
[----:B------:R-:W-:Y:S02]  /*0120*/  UIADD3 UR6, UP2, UR6, 0x2f0, URZ ;  /* 0x000002f006067890 */ /* 0x000fe4000ff5e03f */
[----:B------:R-:W-:Y:S02]  /*0130*/  UIADD3.X UR9, URZ, UR7, URZ, UP0, !UPT ;  /* 0x000000073f097290 */ /* 0x000fe400087fe43f */
[----:B------:R-:W-:-:S02]  /*0140*/  UIADD3.X UR11, URZ, UR7, URZ, UP1, !UPT ;  /* 0x000000073f0b7290 */ /* 0x000fc40008ffe43f */
[----:B------:R-:W-:-:S05]  /*0150*/  UIADD3.X UR7, URZ, UR7, URZ, UP2, !UPT ;  /* 0x000000073f077290 */ /* 0x000fca00097fe43f */
[----:B------:R1:W-:Y:S02]  /*0160*/  UTMACCTL.PF [UR8] ;  /* 0x00000000080079b9 */ /* 0x0003e40008040000 */
[----:B------:R1:W-:Y:S02]  /*0170*/  UTMACCTL.PF [UR10] ;  /* 0x000000000a0079b9 */ /* 0x0003e40008040000 */
[----:B------:R1:W-:Y:S02]  /*0180*/  UTMACCTL.PF [UR6] ;  /* 0x00000000060079b9 */ /* 0x0003e40008040000 */
[----:B-1----:R-:W-:Y:S01]  /*0190*/  NOP ;  /* 0x0000000000007918 */ /* 0x002fe20000000000 */
.L_x_1:
[----:B------:R-:W-:Y:S05]  /*01a0*/  BSYNC B0 ;  /* 0x0000000000007941 */ /* 0x000fea0003800000 */
.L_x_0:
[----:B------:R-:W1:Y:S01]  /*01b0*/  SHFL.IDX PT, R4, R2, RZ, 0x1f ;  /* 0x00001fff02047589 */ /* 0x000e6200000e0000 */
[----:B--2---:R-:W-:Y:S01]  /*01c0*/  R2UR UR36, R3 ;  /* 0x00000000032472ca */ /* 0x004fe200000e0000 */
[----:B------:R-:W-:-:S12]  /*01d0*/  UISETP.NE.AND UP0, UPT, UR5, 0x1, UPT ;  /* 0x000000010500788c */ /* 0x000fd8000bf05270 */
[----:B------:R-:W-:Y:S02]  /*01e0*/  UIADD3 UR7, UR36, -0x1, URZ ;  /* 0xffffffff24077890 */ /* 0x000fe4000fffe03f */
[----:B------:R-:W-:Y:S02]  /*01f0*/  UISETP.EQ.AND UP0, UPT, UR36, URZ, !UP0 ;  /* 0x0000003f2400728c */ /* 0x000fe4000c702270 */
[----:B------:R-:W-:Y:S02]  /*0200*/  UISETP.GE.U32.AND UP1, UPT, UR7, 0x4, UPT ;  /* 0x000000040700788c */ /* 0x000fe4000bf26070 */
[----:B------:R-:W-:Y:S01]  /*0210*/  USEL UR4, URZ, 0x1, !UP0 ;  /* 0x000000013f047887 */ /* 0x000fe2000c000000 */
[----:B-1----:R-:W-:-:S03]  /*0220*/  ISETP.NE.AND P0, PT, R4, RZ, PT ;  /* 0x000000ff0400720c */ /* 0x002fc60003f05270 */
[----:B------:R-:W-:-:S10]  /*0230*/  USEL UR4, UR4, 0x2, UP1 ;  /* 0x0000000204047887 */ /* 0x000fd40008800000 */
[----:B------:R-:W-:Y:S05]  /*0240*/  @P0 BRA `(.L_x_2) ;  /* 0x0000000000480947 */ /* 0x000fea0003800000 */
[----:B------:R-:W1:Y:S01]  /*0250*/  S2UR UR8, SR_CgaCtaId ;  /* 0x00000000000879c3 */ /* 0x000e620000008800 */
[----:B------:R-:W-:Y:S01]  /*0260*/  UMOV UR6, 0x400 ;  /* 0x0000040000067882 */ /* 0x000fe20000000000 */
[----:B------:R-:W-:Y:S01]  /*0270*/  UMOV UR9, 0x1 ;  /* 0x0000000100097882 */ /* 0x000fe20000000000 */
[----:B------:R-:W-:Y:S01]  /*0280*/  UMOV UR10, 0x80 ;  /* 0x00000080000a7882 */ /* 0x000fe20000000000 */
[----:B------:R-:W-:Y:S01]  /*0290*/  ELECT P0, URZ, PT ;  /* 0x00000000003f782f */ /* 0x000fe20003800000 */
[----:B------:R-:W-:-:S04]  /*02a0*/  UIADD3 UR10, -UR10, 0x100000, URZ ;  /* 0x001000000a0a7890 */ /* 0x000fc8000fffe13f */
[----:B------:R-:W-:Y:S02]  /*02b0*/  USHF.L.U32 UR11, UR10, 0xb, URZ ;  /* 0x0000000b0a0b7899 */ /* 0x000fe4000800063f */
[----:B------:R-:W-:Y:S02]  /*02c0*/  USHF.L.U32 UR10, UR10, 0x1, URZ ;  /* 0x000000010a0a7899 */ /* 0x000fe4000800063f */
[----:B-1----:R-:W-:Y:S02]  /*02d0*/  ULEA UR6, UR8, UR6, 0x18 ;  /* 0x0000000608067291 */ /* 0x002fe4000f8ec03f */
[----:B------:R-:W-:-:S04]  /*02e0*/  UIADD3 UR8, -UR9, 0x100000, URZ ;  /* 0x0010000009087890 */ /* 0x000fc8000fffe13f */
[----:B------:R-:W-:Y:S02]  /*02f0*/  USHF.L.U32 UR9, UR8, 0xb, URZ ;  /* 0x0000000b08097899 */ /* 0x000fe4000800063f */
[----:B------:R-:W-:Y:S01]  /*0300*/  USHF.L.U32 UR8, UR8, 0x1, URZ ;  /* 0x0000000108087899 */ /* 0x000fe2000800063f */
[----:B------:R-:W1:Y:S11]  /*0310*/  FENCE.VIEW.ASYNC.S ;  /* 0x00000000000073c6 */ /* 0x000e760000000000 */
[----:B-1----:R1:W2:Y:S01]  /*0320*/  SYNCS.EXCH.64 URZ, [UR6+0x1c050], UR8 ;  /* 0x01c05008063f75b2 */ /* 0x0022a20008000100 */
[----:B------:R1:W3:Y:S01]  /*0330*/  SYNCS.EXCH.64 URZ, [UR6+0x1c060], UR10 ;  /* 0x01c0600a063f75b2 */ /* 0x0002e20008000100 */
[----:B------:R1:W4:Y:S01]  /*0340*/  SYNCS.EXCH.64 URZ, [UR6+0x1c058], UR8 ;  /* 0x01c05808063f75b2 */ /* 0x0003220008000100 */
[----:B------:R1:W1:Y:S01]  /*0350*/  SYNCS.EXCH.64 URZ, [UR6+0x1c068], UR10 ;  /* 0x01c0680a063f75b2 */ /* 0x0002620008000100 */
[----:B------:R-:W-:Y:S01]  /*0360*/  NOP ;  /* 0x0000000000007918 */ /* 0x000fe20000000000 */
.L_x_2:
[----:B------:R-:W5:Y:S01]  /*0370*/  SHFL.IDX PT, R3, R2, RZ, 0x1f ;  /* 0x00001fff02037589 */ /* 0x000f6200000e0000 */
[----:B------:R-:W-:Y:S01]  /*0380*/  NOP ;  /* 0x0000000000007918 */ /* 0x000fe20000000000 */
[----:B-----5:R-:W-:-:S13]  /*0390*/  ISETP.NE.AND P0, PT, R3, RZ, PT ;  /* 0x000000ff0300720c */ /* 0x020fda0003f05270 */
[----:B------:R-:W-:Y:S05]  /*03a0*/  @P0 BRA `(.L_x_3) ;  /* 0x0000000000600947 */ /* 0x000fea0003800000 */
[----:B-1----:R-:W1:Y:S01]  /*03b0*/  S2UR UR8, SR_CgaCtaId ;  /* 0x00000000000879c3 */ /* 0x002e620000008800 */
[----:B------:R-:W-:Y:S01]  /*03c0*/  UMOV UR6, 0x400 ;  /* 0x0000040000067882 */ /* 0x000fe20000000000 */
[----:B------:R-:W-:Y:S01]  /*03d0*/  UMOV UR10, 0x1 ;  /* 0x00000001000a7882 */ /* 0x000fe20000000000 */
[----:B------:R-:W-:Y:S01]  /*03e0*/  UMOV UR9, 0x100 ;  /* 0x0000010000097882 */ /* 0x000fe20000000000 */
[----:B------:R-:W-:-:S04]  /*03f0*/  UIADD3 UR10, -UR10, 0x100000, URZ ;  /* 0x001000000a0a7890 */ /* 0x000fc8000fffe13f */
[----:B------:R-:W-:Y:S02]  /*0400*/  USHF.L.U32 UR11, UR10, 0xb, URZ ;  /* 0x0000000b0a0b7899 */ /* 0x000fe4000800063f */
[----:B------:R-:W-:Y:S01]  /*0410*/  USHF.L.U32 UR10, UR10, 0x1, URZ ;  /* 0x000000010a0a7899 */ /* 0x000fe2000800063f */
[----:B------:R-:W-:Y:S01]  /*0420*/  ELECT P0, URZ, PT ;  /* 0x00000000003f782f */ /* 0x000fe20003800000 */
[----:B-1----:R-:W-:Y:S02]  /*0430*/  ULEA UR6, UR8, UR6, 0x18 ;  /* 0x0000000608067291 */ /* 0x002fe4000f8ec03f */
[----:B------:R-:W-:-:S04]  /*0440*/  UIADD3 UR8, -UR9, 0x100000, URZ ;  /* 0x0010000009087890 */ /* 0x000fc8000fffe13f */
[----:B------:R-:W-:Y:S02]  /*0450*/  USHF.L.U32 UR9, UR8, 0xb, URZ ;  /* 0x0000000b08097899 */ /* 0x000fe4000800063f */
[----:B------:R-:W-:Y:S01]  /*0460*/  USHF.L.U32 UR8, UR8, 0x1, URZ ;  /* 0x0000000108087899 */ /* 0x000fe2000800063f */
[----:B------:R-:W1:Y:S03]  /*0470*/  FENCE.VIEW.ASYNC.S ;  /* 0x00000000000073c6 */ /* 0x000e660000000000 */
[----:B-1----:R1:W1:Y:S08]  /*0480*/  SYNCS.EXCH.64 URZ, [UR6+0x1c000], UR10 ;  /* 0x01c0000a063f75b2 */ /* 0x0022700008000100 */
[----:B------:R1:W1:Y:S01]  /*0490*/  SYNCS.EXCH.64 URZ, [UR6+0x1c028], UR8 ;  /* 0x01c02808063f75b2 */ /* 0x0002620008000100 */
        /* <DEDUP_REMOVED lines=8> */
[----:B------:R-:W-:Y:S01]  /*0520*/  NOP ;  /* 0x0000000000007918 */ /* 0x000fe20000000000 */
.L_x_3:
        /* <DEDUP_REMOVED lines=21> */
[----:B------:R-:W-:Y:S01]  /*0680*/  NOP ;  /* 0x0000000000007918 */ /* 0x000fe20000000000 */
.L_x_4:
[----:B------:R-:W5:Y:S01]  /*0690*/  SHFL.IDX PT, R3, R2, RZ, 0x1f ;  /* 0x00001fff02037589 */ /* 0x000f6200000e0000 */
[----:B------:R-:W-:Y:S01]  /*06a0*/  ELECT P0, URZ, PT ;  /* 0x00000000003f782f */ /* 0x000fe20003800000 */
[----:B------:R-:W-:Y:S01]  /*06b0*/  NOP ;  /* 0x0000000000007918 */ /* 0x000fe20000000000 */
[----:B-1----:R-:W-:Y:S02]  /*06c0*/  UMOV UR8, 0x80 ;  /* 0x0000008000087882 */ /* 0x002fe40000000000 */
[C---:B-----5:R-:W-:Y:S02]  /*06d0*/  ISETP.NE.OR P0, PT, R3.reuse, RZ, !P0 ;  /* 0x000000ff0300720c */ /* 0x060fe40004705670 */
[----:B------:R-:W-:-:S11]  /*06e0*/  ISETP.NE.AND P2, PT, R3, RZ, PT ;  /* 0x000000ff0300720c */ /* 0x000fd60003f45270 */
[----:B------:R-:W-:Y:S01]  /*06f0*/  VOTEU.ALL UP0, P0 ;  /* 0x00000000003f7886 */ /* 0x000fe20000000000 */
[----:B------:R-:W-:Y:S01]  /*0700*/  VOTEU.ALL UP2, P0 ;  /* 0x00000000003f7886 */ /* 0x000fe20000040000 */
[----:B------:R-:W-:Y:S01]  /*0710*/  VOTEU.ALL UP3, P0 ;  /* 0x00000000003f7886 */ /* 0x000fe20000060000 */
[----:B------:R-:W-:Y:S02]  /*0720*/  VOTEU.ALL UP4, P0 ;  /* 0x00000000003f7886 */ /* 0x000fe40000080000 */
[----:B------:R-:W1:Y:S01]  /*0730*/  @!UP0 S2UR UR10, SR_CgaCtaId ;  /* 0x00000000000a89c3 */ /* 0x000e620000008800 */
[----:B------:R-:W-:Y:S01]  /*0740*/  @!UP0 UMOV UR6, 0x400 ;  /* 0x0000040000068882 */ /* 0x000fe20000000000 */
[----:B------:R-:W-:-:S04]  /*0750*/  @!UP0 UIADD3 UR8, -UR8, 0x100000, URZ ;  /* 0x0010000008088890 */ /* 0x000fc8000fffe13f */
[----:B------:R-:W-:Y:S02]  /*0760*/  @!UP0 USHF.L.U32 UR9, UR8, 0xb, URZ ;  /* 0x0000000b08098899 */ /* 0x000fe4000800063f */
[----:B------:R-:W-:Y:S02]  /*0770*/  @!UP0 USHF.L.U32 UR8, UR8, 0x1, URZ ;  /* 0x0000000108088899 */ /* 0x000fe4000800063f */
[----:B-1----:R-:W-:Y:S01]  /*0780*/  @!UP0 ULEA UR6, UR10, UR6, 0x18 ;  /* 0x000000060a068291 */ /* 0x002fe2000f8ec03f */
[----:B------:R-:W-:Y:S01]  /*0790*/  VOTEU.ALL UP0, P0 ;  /* 0x00000000003f7886 */ /* 0x000fe20000000000 */
[----:B------:R-:W1:Y:S10]  /*07a0*/  FENCE.VIEW.ASYNC.S ;  /* 0x00000000000073c6 */ /* 0x000e740000000000 */
[----:B-1----:R1:W1:Y:S01]  /*07b0*/  @!UP0 SYNCS.EXCH.64 URZ, [UR6+0x1c090], UR8 ;  /* 0x01c09008063f85b2 */ /* 0x0022620008000100 */
[----:B------:R1:W1:Y:S01]  /*07c0*/  @!UP2 SYNCS.EXCH.64 URZ, [UR6+0x1c098], UR8 ;  /* 0x01c09808063fa5b2 */ /* 0x0002620008000100 */
[----:B------:R1:W1:Y:S01]  /*07d0*/  @!UP3 SYNCS.EXCH.64 URZ, [UR6+0x1c0a0], UR8 ;  /* 0x01c0a008063fb5b2 */ /* 0x0002620008000100 */
[----:B------:R1:W1:Y:S01]  /*07e0*/  @!UP4 SYNCS.EXCH.64 URZ, [UR6+0x1c0a8], UR8 ;  /* 0x01c0a808063fc5b2 */ /* 0x0002620008000100 */
[----:B------:R-:W-:Y:S01]  /*07f0*/  NOP ;  /* 0x0000000000007918 */ /* 0x000fe20000000000 */
[----:B------:R-:W-:Y:S05]  /*0800*/  @P2 BRA `(.L_x_5) ;  /* 0x0000000000582947 */ /* 0x000fea0003800000 */
[----:B-1----:R-:W1:Y:S01]  /*0810*/  S2UR UR8, SR_CgaCtaId ;  /* 0x00000000000879c3 */ /* 0x002e620000008800 */
        /* <DEDUP_REMOVED lines=12> */
[----:B-1----:R1:W1:Y:S01]  /*08e0*/  SYNCS.EXCH.64 URZ, [UR6+0x1c0c0], UR8 ;  /* 0x01c0c008063f75b2 */ /* 0x0022620008000100 */
        /* <DEDUP_REMOVED lines=8> */
.L_x_5:
[----:B------:R-:W-:Y:S01]  /*0970*/  ISETP.NE.AND P0, PT, RZ, UR36, PT ;  /* 0x00000024ff007c0c */ /* 0x000fe2000bf05270 */
[----:B------:R-:W-:Y:S01]  /*0980*/  NOP ;  /* 0x0000000000007918 */ /* 0x000fe20000000000 */
[----:B------:R-:W-:Y:S01]  /*0990*/  MOV R2, UR5 ;  /* 0x0000000500027c02 */ /* 0x000fe20008000f00 */
[----:B-1234-:R-:W-:Y:S03]  /*09a0*/  BAR.SYNC.DEFER_BLOCKING 0x0 ;  /* 0x0000000000007b1d */ /* 0x01efe60000010000 */
[----:B------:R-:W-:-:S07]  /*09b0*/  ISETP.EQ.AND P2, PT, R2, 0x1, P1 ;  /* 0x000000010200780c */ /* 0x000fce0000f42270 */
[----:B------:R-:W-:Y:S06]  /*09c0*/  @!P0 BRA `(.L_x_6) ;  /* 0x000000a000e08947 */ /* 0x000fec0003800000 */
[----:B------:R-:W-:-:S06]  /*09d0*/  UISETP.GT.U32.AND UP0, UPT, UR7, 0x3, UPT ;  /* 0x000000030700788c */ /* 0x000fcc000bf04070 */
[----:B------:R-:W-:-:S13]  /*09e0*/  PLOP3.LUT P0, PT, PT, PT, UP0, 0x80, 0x0 ;  /* 0x000000000000781c */ /* 0x000fda0003f0f008 */
[----:B------:R-:W-:Y:S05]  /*09f0*/  @P0 EXIT ;  /* 0x000000000000094d */ /* 0x000fea0003800000 */
.L_x_7:
[----:B------:R-:W-:-:S08]  /*0a00*/  NOP ;  /* 0x0000000000007918 */ /* 0x000fd00000000000 */
[----:B------:R-:W1:Y:S02]  /*0a10*/  USETMAXREG.TRY_ALLOC.CTAPOOL UP0, 0xf0 ;  /* 0x000000f0000079c8 */ /* 0x000e640008000600 */
[----:B-1----:R-:W-:-:S13]  /*0a20*/  PLOP3.LUT P0, PT, PT, PT, UP0, 0x80, 0x0 ;  /* 0x000000000000781c */ /* 0x002fda0003f0f008 */
[----:B------:R-:W-:Y:S05]  /*0a30*/  @!P0 BRA `(.L_x_7) ;  /* 0xfffffffc00f08947 */ /* 0x000fea000383ffff */
[----:B------:R-:W-:Y:S01]  /*0a40*/  UISETP.NE.AND UP0, UPT, UR36, 0x1, UPT ;  /* 0x000000012400788c */ /* 0x000fe2000bf05270 */
[----:B------:R-:W1:Y:S01]  /*0a50*/  S2UR UR8, SR_CTAID.X ;  /* 0x00000000000879c3 */ /* 0x000e620000002500 */
[----:B------:R-:W-:Y:S01]  /*0a60*/  UMOV UR5, URZ ;  /* 0x0000003f00057c82 */ /* 0x000fe20008000000 */
[----:B------:R-:W-:-:S03]  /*0a70*/  UMOV UR6, URZ ;  /* 0x0000003f00067c82 */ /* 0x000fc60008000000 */
[----:B------:R-:W-:-:S13]  /*0a80*/  PLOP3.LUT P0, PT, PT, PT, UP0, 0x80, 0x0 ;  /* 0x000000000000781c */ /* 0x000fda0003f0f008 */
[----:B------:R-:W-:Y:S05]  /*0a90*/  @!P0 BRA `(.L_x_8) ;  /* 0x00000000003c8947 */ /* 0x000fea0003800000 */
[----:B------:R-:W-:Y:S01]  /*0aa0*/  UISETP.NE.AND UP0, UPT, UR36, 0x2, UPT ;  /* 0x000000022400788c */ /* 0x000fe2000bf05270 */
[----:B------:R-:W-:-:S05]  /*0ab0*/  UMOV UR6, 0x1 ;  /* 0x0000000100067882 */ /* 0x000fca0000000000 */
[----:B------:R-:W-:-:S13]  /*0ac0*/  PLOP3.LUT P1, PT, PT, PT, UP0, 0x80, 0x0 ;  /* 0x000000000000781c */ /* 0x000fda0003f2f008 */
[----:B------:R-:W-:Y:S05]  /*0ad0*/  @!P1 BRA `(.L_x_8) ;  /* 0x00000000002c9947 */ /* 0x000fea0003800000 */
[----:B------:R-:W-:-:S06]  /*0ae0*/  UISETP.NE.AND UP0, UPT, UR36, 0x3, UPT ;  /* 0x000000032400788c */ /* 0x000fcc000bf05270 */
[----:B------:R-:W-:-:S13]  /*0af0*/  PLOP3.LUT P1, PT, PT, PT, UP0, 0x80, 0x0 ;  /* 0x000000000000781c */ /* 0x000fda0003f2f008 */
[----:B------:R-:W-:Y:S05]  /*0b00*/  @!P1 BRA `(.L_x_9) ;  /* 0x0000000000189947 */ /* 0x000fea0003800000 */
[----:B------:R-:W-:-:S11]  /*0b10*/  UISETP.NE.AND UP0, UPT, UR36, 0x4, UPT ;  /* 0x000000042400788c */ /* 0x000fd6000bf05270 */
[----:B------:R-:W-:Y:S01]  /*0b20*/  @!UP0 UMOV UR5, 0x1 ;  /* 0x0000000100058882 */ /* 0x000fe20000000000 */
[----:B------:R-:W-:Y:S01]  /*0b30*/  @!UP0 UMOV UR6, 0x1 ;  /* 0x0000000100068882 */ /* 0x000fe20000000000 */
[----:B------:R-:W-:Y:S01]  /*0b40*/  @UP0 UMOV UR5, URZ ;  /* 0x0000003f00050c82 */ /* 0x000fe20008000000 */
[----:B------:R-:W-:Y:S01]  /*0b50*/  @UP0 UMOV UR6, URZ ;  /* 0x0000003f00060c82 */ /* 0x000fe20008000000 */
[----:B------:R-:W-:Y:S05]  /*0b60*/  BRA `(.L_x_8) ;  /* 0x0000000000087947 */ /* 0x000fea0003800000 */
.L_x_9:
[----:B------:R-:W-:Y:S01]  /*0b70*/  UMOV UR5, 0x1 ;  /* 0x0000000100057882 */ /* 0x000fe20000000000 */
[----:B------:R-:W-:-:S05]  /*0b80*/  UMOV UR6, URZ ;  /* 0x0000003f00067c82 */ /* 0x000fca0008000000 */
.L_x_8:
[----:B------:R-:W-:Y:S05]  /*0b90*/  @!P0 BRA `(.L_x_10) ;  /* 0x0000000000408947 */ /* 0x000fea0003800000 */
[----:B------:R-:W-:-:S06]  /*0ba0*/  UISETP.NE.AND UP0, UPT, UR36, 0x2, UPT ;  /* 0x000000022400788c */ /* 0x000fcc000bf05270 */
[----:B------:R-:W-:-:S13]  /*0bb0*/  PLOP3.LUT P0, PT, PT, PT, UP0, 0x80, 0x0 ;  /* 0x000000000000781c */ /* 0x000fda0003f0f008 */
[----:B------:R-:W-:Y:S05]  /*0bc0*/  @!P0 BRA `(.L_x_11) ;  /* 0x00000000002c8947 */ /* 0x000fea0003800000 */
[----:B------:R-:W-:-:S06]  /*0bd0*/  UISETP.NE.AND UP0, UPT, UR36, 0x3, UPT ;  /* 0x000000032400788c */ /* 0x000fcc000bf05270 */
[----:B------:R-:W-:-:S13]  /*0be0*/  PLOP3.LUT P0, PT, PT, PT, UP0, 0x80, 0x0 ;  /* 0x000000000000781c */ /* 0x000fda0003f0f008 */
[----:B------:R-:W-:Y:S05]  /*0bf0*/  @!P0 BRA `(.L_x_12) ;  /* 0x0000000000188947 */ /* 0x000fea0003800000 */
[----:B------:R-:W-:Y:S01]  /*0c00*/  UISETP.NE.AND UP0, UPT, UR36, 0x4, UPT ;  /* 0x000000042400788c */ /* 0x000fe2000bf05270 */
[----:B-1----:R-:W-:-:S05]  /*0c10*/  UMOV UR37, UR8 ;  /* 0x0000000800257c82 */ /* 0x002fca0008000000 */
[----:B------:R-:W-:-:S13]  /*0c20*/  PLOP3.LUT P0, PT, PT, PT, UP0, 0x80, 0x0 ;  /* 0x000000000000781c */ /* 0x000fda0003f0f008 */
[----:B------:R-:W-:Y:S05]  /*0c30*/  @P0 BRA `(.L_x_13) ;  /* 0x00000000001c0947 */ /* 0x000fea0003800000 */
[----:B------:R-:W-:Y:S01]  /*0c40*/  ULEA UR37, UR8, 0x3, 0x1 ;  /* 0x0000000308257891 */ /* 0x000fe2000f8e083f */
[----:B------:R-:W-:Y:S11]  /*0c50*/  BRA `(.L_x_13) ;  /* 0x0000000000147947 */ /* 0x000ff60003800000 */
.L_x_12:
[----:B-1----:R-:W-:Y:S01]  /*0c60*/  ULEA UR37, UR8, 0x2, 0x1 ;  /* 0x0000000208257891 */ /* 0x002fe2000f8e083f */
[----:B------:R-:W-:Y:S11]  /*0c70*/  BRA `(.L_x_13) ;  /* 0x00000000000c7947 */ /* 0x000ff60003800000 */
.L_x_11:
[----:B-1----:R-:W-:Y:S01]  /*0c80*/  ULEA UR37, UR8, 0x1, 0x1 ;  /* 0x0000000108257891 */ /* 0x002fe2000f8e083f */
[----:B------:R-:W-:Y:S11]  /*0c90*/  BRA `(.L_x_13) ;  /* 0x0000000000047947 */ /* 0x000ff60003800000 */
.L_x_10:
[----:B-1----:R-:W-:-:S12]  /*0ca0*/  USHF.L.U32 UR37, UR8, 0x1, URZ ;  /* 0x0000000108257899 */ /* 0x002fd8000800063f */
.L_x_13:
[----:B------:R-:W1:Y:S01]  /*0cb0*/  LDC R2, c[0x0][0x28c] ;  /* 0x0000a300ff027b82 */ /* 0x000e620000000800 */
[----:B------:R-:W-:Y:S02]  /*0cc0*/  ULOP3.LUT UR9, UR4, 0x1, URZ, 0xfc, !UPT ;  /* 0x0000000104097892 */ /* 0x000fe4000f8efc3f */
[----:B------:R-:W-:Y:S02]  /*0cd0*/  ULEA UR8, UR8, 0xbf, 0x7 ;  /* 0x000000bf08087891 */ /* 0x000fe4000f8e383f */
[----:B------:R-:W-:Y:S02]  /*0ce0*/  UISETP.NE.AND UP0, UPT, UR9, 0x3, UPT ;  /* 0x000000030900788c */ /* 0x000fe4000bf05270 */
[----:B------:R-:W-:-:S04]  /*0cf0*/  USHF.R.U32.HI UR8, URZ, 0x6, UR8 ;  /* 0x000000063f087899 */ /* 0x000fc80008011608 */
[----:B------:R-:W-:Y:S01]  /*0d00*/  PLOP3.LUT P0, PT, PT, PT, UP0, 0x80, 0x0 ;  /* 0x000000000000781c */ /* 0x000fe20003f0f008 */
[----:B-1----:R-:W-:-:S05]  /*0d10*/  VIADD R2, R2, 0x3f ;  /* 0x0000003f02027836 */ /* 0x002fca0000000000 */
[----:B------:R-:W-:-:S04]  /*0d20*/  SHF.R.S32.HI R3, RZ, 0x1f, R2 ;  /* 0x0000001fff037819 */ /* 0x000fc80000011402 */
[----:B------:R-:W-:-:S04]  /*0d30*/  LEA.HI R3, R3, R2, RZ, 0x6 ;  /* 0x0000000203037211 */ /* 0x000fc800078f30ff */
[----:B------:R-:W-:-:S04]  /*0d40*/  SHF.R.S32.HI R3, RZ, 0x6, R3 ;  /* 0x00000006ff037819 */ /* 0x000fc80000011403 */
[----:B------:R-:W-:Y:S01]  /*0d50*/  VIMNMX R12, R3, UR8, PT ;  /* 0x00000008030c7c48 */ /* 0x000fe2000bfe0100 */
[----:B------:R-:W-:Y:S06]  /*0d60*/  @!P0 BRA `(.L_x_14) ;  /* 0x0000000000048947 */ /* 0x000fec0003800000 */
[----:B------:R-:W-:Y:S01]  /*0d70*/  BPT.TRAP 0x1 ;  /* 0x000000040000795c */ /* 0x000fe20000300000 */
.L_x_14:
[----:B------:R-:W1:Y:S01]  /*0d80*/  S2UR UR8, SR_CgaCtaId ;  /* 0x00000000000879c3 */ /* 0x000e620000008800 */
[----:B------:R-:W-:Y:S01]  /*0d90*/  UMOV UR38, 0x400 ;  /* 0x0000040000267882 */ /* 0x000fe20000000000 */
[----:B------:R-:W-:Y:S02]  /*0da0*/  MOV R7, UR5 ;  /* 0x0000000500077c02 */ /* 0x000fe40008000f00 */
[----:B------:R-:W-:Y:S02]  /*0db0*/  SHF.R.S32.HI R3, RZ, 0x1f, R0 ;  /* 0x0000001fff037819 */ /* 0x000fe40000011400 */
[----:B------:R-:W-:Y:S02]  /*0dc0*/  SHF.L.U32 R7, R7, 0x1f, RZ ;  /* 0x0000001f07077819 */ /* 0x000fe400000006ff */
[----:B------:R-:W-:-:S04]  /*0dd0*/  LEA.HI R3, R3, R0, RZ, 0x7 ;  /* 0x0000000003037211 */ /* 0x000fc800078f38ff */
[----:B------:R-:W-:-:S05]  /*0de0*/  LOP3.LUT R3, R3, 0xffffff80, RZ, 0xc0, !PT ;  /* 0xffffff8003037812 */ /* 0x000fca00078ec0ff */
[----:B------:R-:W-:-:S05]  /*0df0*/  IMAD.IADD R3, R0, 0x1, -R3 ;  /* 0x0000000100037824 */ /* 0x000fca00078e0a03 */
[----:B------:R-:W-:Y:S01]  /*0e00*/  SHF.R.S32.HI R2, RZ, 0x1f, R3 ;  /* 0x0000001fff027819 */ /* 0x000fe20000011403 */
[----:B-1----:R-:W-:-:S03]  /*0e10*/  ULEA UR38, UR8, UR38, 0x18 ;  /* 0x0000002608267291 */ /* 0x002fc6000f8ec03f */
[CC--:B------:R-:W-:Y:S01]  /*0e20*/  LEA.HI R4, R2.reuse, R3.reuse, RZ, 0x2 ;  /* 0x0000000302047211 */ /* 0x0c0fe200078f10ff */
[----:B------:R-:W-:Y:S01]  /*0e30*/  ULEA UR8, UR6, UR38, 0x3 ;  /* 0x0000002606087291 */ /* 0x000fe2000f8e183f */
[----:B------:R-:W-:Y:S02]  /*0e40*/  LEA.HI R2, R2, R3, RZ, 0x5 ;  /* 0x0000000302027211 */ /* 0x000fe400078f28ff */
[--C-:B------:R-:W-:Y:S02]  /*0e50*/  SHF.R.S32.HI R5, RZ, 0x2, R4.reuse ;  /* 0x00000002ff057819 */ /* 0x100fe40000011404 */
[----:B------:R-:W-:Y:S02]  /*0e60*/  SHF.R.S32.HI R6, RZ, 0x1f, R4 ;  /* 0x0000001fff067819 */ /* 0x000fe40000011404 */
[----:B------:R-:W-:Y:S02]  /*0e70*/  LOP3.LUT R4, R4, 0x7ffffffc, RZ, 0xc0, !PT ;  /* 0x7ffffffc04047812 */ /* 0x000fe400078ec0ff */
[----:B------:R-:W1:Y:S01]  /*0e80*/  SYNCS.PHASECHK.TRANS64.TRYWAIT P1, [UR8+0x1c050], R7 ;  /* 0x01c05007ff0075a7 */ /* 0x000e620008020148 */
[----:B------:R-:W-:-:S02]  /*0e90*/  LEA.HI R6, R6, R5, RZ, 0x3 ;  /* 0x0000000506067211 */ /* 0x000fc400078f18ff */
[----:B------:R-:W-:Y:S02]  /*0ea0*/  IMAD.IADD R4, R3, 0x1, -R4 ;  /* 0x0000000103047824 */ /* 0x000fe400078e0a04 */
[----:B------:R-:W-:Y:S01]  /*0eb0*/  LOP3.LUT R6, R6, 0xfffffff8, RZ, 0xc0, !PT ;  /* 0xfffffff806067812 */ /* 0x000fe200078ec0ff */
[----:B------:R-:W-:-:S03]  /*0ec0*/  IMAD.U32 R3, RZ, RZ, UR37 ;  /* 0x00000025ff037e24 */ /* 0x000fc6000f8e00ff */
[----:B------:R-:W-:Y:S02]  /*0ed0*/  IADD3 R6, R5, -R6, RZ ;  /* 0x8000000605067210 */ /* 0x000fe40007ffe0ff */
[----:B------:R-:W-:-:S04]  /*0ee0*/  SHF.R.S32.HI R5, RZ, 0x5, R2 ;  /* 0x00000005ff057819 */ /* 0x000fc80000011402 */
[----:B------:R-:W-:Y:S01]  /*0ef0*/  LEA R2, R5, R6, 0x4 ;  /* 0x0000000605027211 */ /* 0x000fe200078e20ff */
[----:B-1----:R-:W-:Y:S06]  /*0f00*/  @!P1 BRA `(.L_x_15) ;  /* 0x000000b000189947 */ /* 0x002fec0003800000 */
.L_x_106:
[----:B------:R-:W-:Y:S01]  /*0f10*/  SHF.L.U32 R8, R4, 0x1, RZ ;  /* 0x0000000104087819 */ /* 0x000fe200000006ff */
[----:B------:R-:W-:Y:S01]  /*0f20*/  IMAD R2, R3, 0x40, R2 ;  /* 0x0000004003027824 */ /* 0x000fe200078e0202 */
[----:B------:R-:W-:Y:S06]  /*0f30*/  @!P0 BRA `(.L_x_16) ;  /* 0x0000000000048947 */ /* 0x000fec0003800000 */
[----:B------:R-:W-:Y:S01]  /*0f40*/  BPT.TRAP 0x1 ;  /* 0x000000040000795c */ /* 0x000fe20000300000 */
.L_x_16:
[----:B------:R-:W-:Y:S01]  /*0f50*/  SHF.L.U32 R14, RZ, 0x1f, RZ ;  /* 0x0000001fff0e7819 */ /* 0x000fe200000006ff */
[----:B------:R-:W-:Y:S01]  /*0f60*/  UIADD3 UR10, UR38, 0x1c090, URZ ;  /* 0x0001c090260a7890 */ /* 0x000fe2000fffe03f */
[----:B------:R-:W-:Y:S02]  /*0f70*/  ISETP.NE.AND P2, PT, RZ, UR7, PT ;  /* 0x00000007ff007c0c */ /* 0x000fe4000bf45270 */
[----:B------:R-:W2:Y:S02]  /*0f80*/  SYNCS.PHASECHK.TRANS64.TRYWAIT P1, [UR38+0x1c000], R14 ;  /* 0x01c0000eff0075a7 */ /* 0x000ea40008020166 */
[----:B--2---:R-:W-:Y:S09]  /*0f90*/  @!P1 BRA `(.L_x_17) ;  /* 0x000000b0000c9947 */ /* 0x004ff20003800000 */
.L_x_107:
[----:B------:R-:W-:Y:S01]  /*0fa0*/  ULEA UR5, UR36, UR10, 0x3 ;  /* 0x0000000a24057291 */ /* 0x000fe2000f8e183f */
[----:B--2---:R-:W-:-:S04]  /*0fb0*/  SEL R3, RZ, 0x1, P2 ;  /* 0x00000001ff037807 */ /* 0x004fc80001000000 */
[----:B------:R-:W-:-:S04]  /*0fc0*/  SHF.L.U32 R3, R3, 0x1f, RZ ;  /* 0x0000001f03037819 */ /* 0x000fc800000006ff */
[----:B------:R-:W2:Y:S02]  /*0fd0*/  SYNCS.PHASECHK.TRANS64.TRYWAIT P1, [UR5+-0x8], R3 ;  /* 0xfffff803ff0075a7 */ /* 0x000ea40008020145 */
[----:B--2---:R-:W-:Y:S05]  /*0fe0*/  @!P1 BRA `(.L_x_18) ;  /* 0x000000b000109947 */ /* 0x004fea0003800000 */
.L_x_108:
[----:B------:R-:W-:Y:S01]  /*0ff0*/  USHF.R.U32.HI UR8, URZ, 0x4, UR38 ;  /* 0x000000043f087899 */ /* 0x000fe20008011626 */
[----:B------:R-:W-:Y:S01]  /*1000*/  WARPGROUP.ARRIVE ;  /* 0x00000000000079c5 */ /* 0x000fe20000000000 */
[----:B------:R-:W-:Y:S01]  /*1010*/  UIADD3 UR9, UR38, 0x8000, URZ ;  /* 0x0000800026097890 */ /* 0x000fe2000fffe03f */
[C---:B------:R-:W-:Y:S01]  /*1020*/  VIADD R5, R8.reuse, 0x9 ;  /* 0x0000000908057836 */ /* 0x040fe20000000000 */
[----:B------:R-:W-:Y:S01]  /*1030*/  ULOP3.LUT UR8, UR8, 0x3fff, URZ, 0xc0, !UPT ;  /* 0x00003fff08087892 */ /* 0x000fe2000f8ec03f */
[----:B--2---:R-:W-:Y:S01]  /*1040*/  IADD3 R3, R8, 0x8, RZ ;  /* 0x0000000808037810 */ /* 0x004fe20007ffe0ff */
[----:B------:R-:W-:Y:S01]  /*1050*/  USHF.R.U32.HI UR9, URZ, 0x4, UR9 ;  /* 0x000000043f097899 */ /* 0x000fe20008011609 */
[CC--:B------:R-:W-:Y:S01]  /*1060*/  ISETP.GT.AND P2, PT, R2.reuse, R8.reuse, PT ;  /* 0x000000080200720c */ /* 0x0c0fe20003f44270 */
[----:B------:R-:W-:Y:S01]  /*1070*/  ULOP3.LUT UR8, UR8, 0x10000, URZ, 0xfc, !UPT ;  /* 0x0001000008087892 */ /* 0x000fe2000f8efc3f */
[----:B------:R-:W-:Y:S01]  /*1080*/  ISETP.GE.AND P5, PT, R2, R5, PT ;  /* 0x000000050200720c */ /* 0x000fe20003fa6270 */
[----:B------:R-:W-:Y:S01]  /*1090*/  ULOP3.LUT UR9, UR9, 0x3fff, URZ, 0xc0, !UPT ;  /* 0x00003fff09097892 */ /* 0x000fe2000f8ec03f */
[----:B------:R-:W-:Y:S01]  /*10a0*/  VIADD R5, R8, 0x19 ;  /* 0x0000001908057836 */ /* 0x000fe20000000000 */
[----:B------:R-:W-:Y:S01]  /*10b0*/  ULEA UR8, UR6, UR8, 0xa ;  /* 0x0000000806087291 */ /* 0x000fe2000f8e503f */
[C---:B------:R-:W-:Y:S01]  /*10c0*/  ISETP.GE.AND P6, PT, R2.reuse, R3, PT ;  /* 0x000000030200720c */ /* 0x040fe20003fc6270 */
[----:B------:R-:W-:Y:S01]  /*10d0*/  ULOP3.LUT UR6, UR9, 0x10000, URZ, 0xfc, !UPT ;  /* 0x0001000009067892 */ /* 0x000fe2000f8efc3f */
[----:B------:R-:W-:Y:S01]  /*10e0*/  ISETP.GE.AND P3, PT, R2, R8, PT ;  /* 0x000000080200720c */ /* 0x000fe20003f66270 */
[----:B------:R-:W-:Y:S01]  /*10f0*/  UMOV UR15, 0x40000040 ;  /* 0x40000040000f7882 */ /* 0x000fe20000000000 */
[----:B------:R-:W-:Y:S01]  /*1100*/  UMOV UR9, 0x40000040 ;  /* 0x4000004000097882 */ /* 0x000fe20000000000 */
[----:B------:R-:W-:Y:S01]  /*1110*/  UIADD3 UR16, UR8, 0x4, URZ ;  /* 0x0000000408107890 */ /* 0x000fe2000fffe03f */
[C---:B------:R-:W-:Y:S01]  /*1120*/  IADD3 R3, R8.reuse, 0x18, RZ ;  /* 0x0000001808037810 */ /* 0x040fe20007ffe0ff */
[----:B------:R-:W-:Y:S01]  /*1130*/  UMOV UR12, UR8 ;  /* 0x00000008000c7c82 */ /* 0x000fe20008000000 */
[----:B------:R-:W-:Y:S01]  /*1140*/  UMOV UR13, UR9 ;  /* 0x00000009000d7c82 */ /* 0x000fe20008000000 */
[----:B------:R-:W-:Y:S01]  /*1150*/  UMOV UR14, UR6 ;  /* 0x00000006000e7c82 */ /* 0x000fe20008000000 */
[----:B------:R-:W-:Y:S01]  /*1160*/  UIADD3 UR18, UR6, 0x4, URZ ;  /* 0x0000000406127890 */ /* 0x000fe2000fffe03f */
[----:B------:R-:W-:Y:S01]  /*1170*/  QGMMA.64x64x32.F32.E4M3.E4M3 R24, gdesc[UR12], RZ, !UPT, gsb0 ;  /* 0x00e000000c1879f3 */ /* 0x000fe2000c0008ff */
[----:B------:R-:W-:Y:S01]  /*1180*/  UIADD3 UR12, UR8, 0x2, URZ ;  /* 0x00000002080c7890 */ /* 0x000fe2000fffe03f */
[C---:B-1----:R-:W-:Y:S01]  /*1190*/  IADD3 R7, R8.reuse, 0x10, RZ ;  /* 0x0000001008077810 */ /* 0x042fe20007ffe0ff */
[----:B------:R-:W-:Y:S01]  /*11a0*/  UIADD3 UR14, UR6, 0x2, URZ ;  /* 0x00000002060e7890 */ /* 0x000fe2000fffe03f */
[----:B------:R-:W-:Y:S01]  /*11b0*/  VIADD R9, R8, 0x11 ;  /* 0x0000001108097836 */ /* 0x000fe20000000000 */
[----:B------:R-:W-:Y:S01]  /*11c0*/  UMOV UR13, 0x40000040 ;  /* 0x40000040000d7882 */ /* 0x000fe20000000000 */
[----:B------:R-:W-:Y:S01]  /*11d0*/  UMOV UR15, 0x40000040 ;  /* 0x40000040000f7882 */ /* 0x000fe20000000000 */
[----:B------:R-:W-:Y:S01]  /*11e0*/  UMOV UR17, 0x40000040 ;  /* 0x4000004000117882 */ /* 0x000fe20000000000 */
[----:B------:R-:W-:Y:S01]  /*11f0*/  UMOV UR19, 0x40000040 ;  /* 0x4000004000137882 */ /* 0x000fe20000000000 */
[----:B------:R-:W-:Y:S01]  /*1200*/  UIADD3 UR20, UR8, 0x6, URZ ;  /* 0x0000000608147890 */ /* 0x000fe2000fffe03f */
[C---:B------:R-:W-:Y:S01]  /*1210*/  ISETP.GE.AND P1, PT, R2.reuse, R7, PT ;  /* 0x000000070200720c */ /* 0x040fe20003f26270 */
[----:B------:R-:W-:Y:S01]  /*1220*/  UIADD3 UR22, UR6, 0x6, URZ ;  /* 0x0000000606167890 */ /* 0x000fe2000fffe03f */
[----:B------:R-:W-:Y:S01]  /*1230*/  ISETP.GE.AND P4, PT, R2, R9, PT ;  /* 0x000000090200720c */ /* 0x000fe20003f86270 */
[----:B------:R-:W-:Y:S01]  /*1240*/  UMOV UR21, 0x40000040 ;  /* 0x4000004000157882 */ /* 0x000fe20000000000 */
[----:B------:R-:W-:Y:S01]  /*1250*/  UMOV UR23, 0x40000040 ;  /* 0x4000004000177882 */ /* 0x000fe20000000000 */
[----:B------:R-:W-:Y:S01]  /*1260*/  UIADD3 UR24, UR8, 0x200, URZ ;  /* 0x0000020008187890 */ /* 0x000fe2000fffe03f */
[----:B------:R-:W-:Y:S01]  /*1270*/  P2R R11, PR, RZ, 0x1 ;  /* 0x00000001ff0b7803 */ /* 0x000fe20000000000 */
[----:B------:R-:W-:Y:S01]  /*1280*/  UIADD3 UR26, UR6, 0x200, URZ ;  /* 0x00000200061a7890 */ /* 0x000fe2000fffe03f */
[----:B------:R-:W-:Y:S01]  /*1290*/  IMAD.MOV.U32 R151, RZ, RZ, RZ ;  /* 0x000000ffff977224 */ /* 0x000fe200078e00ff */
[----:B------:R-:W-:Y:S01]  /*12a0*/  UMOV UR25, 0x40000040 ;  /* 0x4000004000197882 */ /* 0x000fe20000000000 */
[----:B------:R-:W-:Y:S01]  /*12b0*/  UMOV UR27, 0x40000040 ;  /* 0x40000040001b7882 */ /* 0x000fe20000000000 */
[----:B------:R-:W-:-:S02]  /*12c0*/  UIADD3 UR28, UR8, 0x202, URZ ;  /* 0x00000202081c7890 */ /* 0x000fc4000fffe03f */
[----:B------:R-:W-:Y:S01]  /*12d0*/  UIADD3 UR30, UR6, 0x202, URZ ;  /* 0x00000202061e7890 */ /* 0x000fe2000fffe03f */
[----:B------:R-:W-:Y:S01]  /*12e0*/  UMOV UR29, 0x40000040 ;  /* 0x40000040001d7882 */ /* 0x000fe20000000000 */
[----:B------:R-:W-:Y:S01]  /*12f0*/  UMOV UR31, 0x40000040 ;  /* 0x40000040001f7882 */ /* 0x000fe20000000000 */
[----:B------:R-:W-:Y:S02]  /*1300*/  UIADD3 UR32, UR8, 0x204, URZ ;  /* 0x0000020408207890 */ /* 0x000fe4000fffe03f */
[----:B------:R-:W-:Y:S01]  /*1310*/  UIADD3 UR34, UR6, 0x204, URZ ;  /* 0x0000020406227890 */ /* 0x000fe2000fffe03f */
[----:B------:R-:W-:Y:S01]  /*1320*/  UMOV UR33, 0x40000040 ;  /* 0x4000004000217882 */ /* 0x000fe20000000000 */
[----:B------:R-:W-:Y:S01]  /*1330*/  UMOV UR35, 0x40000040 ;  /* 0x4000004000237882 */ /* 0x000fe20000000000 */
[----:B------:R-:W-:Y:S02]  /*1340*/  UIADD3 UR40, UR8, 0x206, URZ ;  /* 0x0000020608287890 */ /* 0x000fe4000fffe03f */
[----:B------:R-:W-:Y:S01]  /*1350*/  UIADD3 UR42, UR6, 0x206, URZ ;  /* 0x00000206062a7890 */ /* 0x000fe2000fffe03f */
[----:B------:R-:W-:Y:S01]  /*1360*/  UMOV UR41, 0x40000040 ;  /* 0x4000004000297882 */ /* 0x000fe20000000000 */
[----:B------:R-:W-:Y:S01]  /*1370*/  UMOV UR43, 0x40000040 ;  /* 0x40000040002b7882 */ /* 0x000fe20000000000 */
[----:B------:R-:W-:Y:S01]  /*1380*/  ULDC UR11, c[0x0][0x604] ;  /* 0x00018100000b7ab9 */ /* 0x000fe20000000800 */
[----:B------:R-:W-:-:S04]  /*1390*/  USHF.L.U32 UR7, UR7, 0x3, URZ ;  /* 0x0000000307077899 */ /* 0x000fc8000800063f */
[----:B------:R-:W-:-:S06]  /*13a0*/  ULOP3.LUT UR7, UR7, 0x8, URZ, 0xc, !UPT ;  /* 0x0000000807077892 */ /* 0x000fcc000f8e0c3f */
[----:B------:R-:W-:Y:S01]  /*13b0*/  MOV R15, UR7 ;  /* 0x00000007000f7c02 */ /* 0x000fe20008000f00 */
[----:B------:R-:W-:Y:S02]  /*13c0*/  WARPGROUP.DEPBAR.LE gsb0, 0x0 ;  /* 0x00008000000079c5 */ /* 0x000fe40000010000 */
[----:B------:R-:W-:-:S06]  /*13d0*/  WARPGROUP.ARRIVE ;  /* 0x00000000000079c5 */ /* 0x000fcc0000000000 */
[----:B------:R-:W-:Y:S03]  /*13e0*/  QGMMA.64x64x32.F32.E4M3.E4M3 R24, gdesc[UR12], R24, gsb0 ;  /* 0x00e000000c1879f3 */ /* 0x000fe60008000818 */
        /* <DEDUP_REMOVED lines=19> */
[----:B------:R-:W-:Y:S01]  /*1520*/  FSEL R25, R25, -INF , P2 ;  /* 0xff80000019197808 */ /* 0x000fe20001000000 */
[----:B------:R1:W-:Y:S01]  /*1530*/  SYNCS.ARRIVE.TRANS64.A1T0 RZ, [R15+UR10], RZ ;  /* 0x000000ff0fff79a7 */ /* 0x0003e2000810000a */
[----:B------:R-:W-:Y:S02]  /*1540*/  FSEL R31, R31, -INF , P2 ;  /* 0xff8000001f1f7808 */ /* 0x000fe40001000000 */
[----:B------:R-:W-:Y:S01]  /*1550*/  ISETP.GE.AND P2, PT, R2, R5, PT ;  /* 0x000000050200720c */ /* 0x000fe20003f46270 */
[----:B------:R-:W-:Y:S01]  /*1560*/  VIADD R5, R8, 0x21 ;  /* 0x0000002108057836 */ /* 0x000fe20000000000 */
[----:B------:R-:W-:-:S02]  /*1570*/  FSEL R24, R24, -INF , P3 ;  /* 0xff80000018187808 */ /* 0x000fc40001800000 */
[----:B------:R-:W-:Y:S02]  /*1580*/  FSEL R30, R30, -INF , P3 ;  /* 0xff8000001e1e7808 */ /* 0x000fe40001800000 */
[----:B------:R-:W-:Y:S02]  /*1590*/  ISETP.GE.AND P3, PT, R2, R3, PT ;  /* 0x000000030200720c */ /* 0x000fe40003f66270 */
[----:B------:R-:W-:Y:S02]  /*15a0*/  IADD3 R3, R8, 0x20, RZ ;  /* 0x0000002008037810 */ /* 0x000fe40007ffe0ff */
[----:B------:R-:W-:Y:S02]  /*15b0*/  FSEL R29, R29, -INF , P5 ;  /* 0xff8000001d1d7808 */ /* 0x000fe40002800000 */
[----:B------:R-:W-:Y:S02]  /*15c0*/  FSEL R35, R35, -INF , P5 ;  /* 0xff80000023237808 */ /* 0x000fe40002800000 */
[----:B------:R-:W-:-:S02]  /*15d0*/  ISETP.GE.AND P5, PT, R2, R5, PT ;  /* 0x000000050200720c */ /* 0x000fc40003fa6270 */
[----:B------:R-:W-:Y:S02]  /*15e0*/  FSEL R28, R28, -INF , P6 ;  /* 0xff8000001c1c7808 */ /* 0x000fe40003000000 */
[----:B------:R-:W-:Y:S02]  /*15f0*/  FSEL R34, R34, -INF , P6 ;  /* 0xff80000022227808 */ /* 0x000fe40003000000 */
[----:B------:R-:W-:Y:S02]  /*1600*/  FMNMX R5, R24, R25, !PT ;  /* 0x0000001918057209 */ /* 0x000fe40007800000 */
[----:B------:R-:W-:Y:S02]  /*1610*/  ISETP.GE.AND P6, PT, R2, R3, PT ;  /* 0x000000030200720c */ /* 0x000fe40003fc6270 */
[----:B------:R-:W-:Y:S02]  /*1620*/  IADD3 R3, R8, 0x28, RZ ;  /* 0x0000002808037810 */ /* 0x000fe40007ffe0ff */
[----:B------:R-:W-:-:S02]  /*1630*/  FMNMX R4, R28, R5, !PT ;  /* 0x000000051c047209 */ /* 0x000fc40007800000 */
[----:B------:R-:W-:Y:S02]  /*1640*/  FSEL R32, R32, -INF , P1 ;  /* 0xff80000020207808 */ /* 0x000fe40000800000 */
[----:B------:R-:W-:Y:S02]  /*1650*/  FSEL R38, R38, -INF , P1 ;  /* 0xff80000026267808 */ /* 0x000fe40000800000 */
[----:B------:R-:W-:Y:S01]  /*1660*/  ISETP.GE.AND P1, PT, R2, R3, PT ;  /* 0x000000030200720c */ /* 0x000fe20003f26270 */
[----:B------:R-:W-:Y:S01]  /*1670*/  VIADD R3, R8, 0x29 ;  /* 0x0000002908037836 */ /* 0x000fe20000000000 */
[----:B------:R-:W-:Y:S02]  /*1680*/  FMNMX R5, R29, R4, !PT ;  /* 0x000000041d057209 */ /* 0x000fe40007800000 */
[----:B------:R-:W-:Y:S02]  /*1690*/  FSEL R33, R33, -INF , P4 ;  /* 0xff80000021217808 */ /* 0x000fe40002000000 */
[----:B------:R-:W-:-:S02]  /*16a0*/  FSEL R39, R39, -INF , P4 ;  /* 0xff80000027277808 */ /* 0x000fc40002000000 */
[----:B------:R-:W-:Y:S02]  /*16b0*/  ISETP.GE.AND P4, PT, R2, R3, PT ;  /* 0x000000030200720c */ /* 0x000fe40003f86270 */
[----:B------:R-:W-:Y:S02]  /*16c0*/  FMNMX R4, R32, R5, !PT ;  /* 0x0000000520047209 */ /* 0x000fe40007800000 */
[----:B------:R-:W-:Y:S02]  /*16d0*/  IADD3 R3, R8, 0x38, RZ ;  /* 0x0000003808037810 */ /* 0x000fe40007ffe0ff */
[----:B------:R-:W-:Y:S02]  /*16e0*/  FSEL R36, R36, -INF , P3 ;  /* 0xff80000024247808 */ /* 0x000fe40001800000 */
[----:B------:R-:W-:Y:S02]  /*16f0*/  FSEL R42, R42, -INF , P3 ;  /* 0xff8000002a2a7808 */ /* 0x000fe40001800000 */
[----:B------:R-:W-:-:S02]  /*1700*/  FMNMX R7, R33, R4, !PT ;  /* 0x0000000421077209 */ /* 0x000fc40007800000 */
[----:B------:R-:W-:Y:S01]  /*1710*/  ISETP.GE.AND P3, PT, R2, R3, PT ;  /* 0x000000030200720c */ /* 0x000fe20003f66270 */
[----:B------:R-:W-:Y:S01]  /*1720*/  VIADD R3, R8, 0x39 ;  /* 0x0000003908037836 */ /* 0x000fe20000000000 */
[----:B------:R-:W-:Y:S02]  /*1730*/  FSEL R37, R37, -INF , P2 ;  /* 0xff80000025257808 */ /* 0x000fe40001000000 */
[----:B------:R-:W-:Y:S02]  /*1740*/  FMNMX R4, R36, R7, !PT ;  /* 0x0000000724047209 */ /* 0x000fe40007800000 */
[----:B------:R-:W-:Y:S02]  /*1750*/  FSEL R43, R43, -INF , P2 ;  /* 0xff8000002b2b7808 */ /* 0x000fe40001000000 */
[C---:B------:R-:W-:Y:S01]  /*1760*/  ISETP.GE.AND P2, PT, R2.reuse, R3, PT ;  /* 0x000000030200720c */ /* 0x040fe20003f46270 */
[----:B------:R-:W-:Y:S01]  /*1770*/  VIADD R3, R2, 0x8 ;  /* 0x0000000802037836 */ /* 0x000fe20000000000 */
[----:B------:R-:W-:-:S02]  /*1780*/  FSEL R40, R40, -INF , P6 ;  /* 0xff80000028287808 */ /* 0x000fc40003000000 */
[----:B------:R-:W-:Y:S02]  /*1790*/  FMNMX R7, R37, R4, !PT ;  /* 0x0000000425077209 */ /* 0x000fe40007800000 */
[----:B------:R-:W-:Y:S02]  /*17a0*/  FSEL R52, R52, -INF , P3 ;  /* 0xff80000034347808 */ /* 0x000fe40001800000 */
[----:B------:R-:W-:Y:S02]  /*17b0*/  FSEL R41, R41, -INF , P5 ;  /* 0xff80000029297808 */ /* 0x000fe40002800000 */
[----:B------:R-:W-:Y:S02]  /*17c0*/  FMNMX R4, R40, R7, !PT ;  /* 0x0000000728047209 */ /* 0x000fe40007800000 */
[----:B------:R-:W-:Y:S02]  /*17d0*/  ISETP.GE.AND P3, PT, R3, R8, PT ;  /* 0x000000080300720c */ /* 0x000fe40003f66270 */
[----:B------:R-:W-:-:S02]  /*17e0*/  IADD3 R5, R8, 0x30, RZ ;  /* 0x0000003008057810 */ /* 0x000fc40007ffe0ff */
[----:B------:R-:W-:Y:S02]  /*17f0*/  FSEL R44, R44, -INF , P1 ;  /* 0xff8000002c2c7808 */ /* 0x000fe40000800000 */
[----:B------:R-:W-:Y:S02]  /*1800*/  FMNMX R7, R41, R4, !PT ;  /* 0x0000000429077209 */ /* 0x000fe40007800000 */
[----:B------:R-:W-:Y:S02]  /*1810*/  FSEL R53, R53, -INF , P2 ;  /* 0xff80000035357808 */ /* 0x000fe40001000000 */
[----:B------:R-:W-:Y:S02]  /*1820*/  FSEL R26, R26, -INF , P3 ;  /* 0xff8000001a1a7808 */ /* 0x000fe40001800000 */
[----:B------:R-:W-:Y:S02]  /*1830*/  ISETP.GE.AND P2, PT, R2, R5, PT ;  /* 0x000000050200720c */ /* 0x000fe40003f46270 */
[----:B------:R-:W-:-:S02]  /*1840*/  ISETP.GT.AND P3, PT, R3, R8, PT ;  /* 0x000000080300720c */ /* 0x000fc40003f64270 */
[----:B------:R-:W-:Y:S02]  /*1850*/  IADD3 R5, R8, 0x31, RZ ;  /* 0x0000003108057810 */ /* 0x000fe40007ffe0ff */
[----:B------:R-:W-:Y:S02]  /*1860*/  FSEL R45, R45, -INF , P4 ;  /* 0xff8000002d2d7808 */ /* 0x000fe40002000000 */
[----:B------:R-:W-:Y:S02]  /*1870*/  FMNMX R4, R44, R7, !PT ;  /* 0x000000072c047209 */ /* 0x000fe40007800000 */
[----:B------:R-:W-:Y:S02]  /*1880*/  FSEL R27, R27, -INF , P3 ;  /* 0xff8000001b1b7808 */ /* 0x000fe40001800000 */
[----:B------:R-:W-:Y:S02]  /*1890*/  ISETP.GE.AND P3, PT, R2, R5, PT ;  /* 0x000000050200720c */ /* 0x000fe40003f66270 */
[----:B------:R-:W-:-:S02]  /*18a0*/  FSEL R48, R48, -INF , P2 ;  /* 0xff80000030307808 */ /* 0x000fc40001000000 */
[----:B------:R-:W-:Y:S02]  /*18b0*/  FMNMX R5, R45, R4, !PT ;  /* 0x000000042d057209 */ /* 0x000fe40007800000 */
[----:B------:R-:W-:Y:S02]  /*18c0*/  FSEL R49, R49, -INF , P3 ;  /* 0xff80000031317808 */ /* 0x000fe40001800000 */
[----:B------:R-:W-:Y:S02]  /*18d0*/  FMNMX R4, R48, R5, !PT ;  /* 0x0000000530047209 */ /* 0x000fe40007800000 */
[----:B------:R-:W-:Y:S02]  /*18e0*/  FSEL R46, R46, -INF , P6 ;  /* 0xff8000002e2e7808 */ /* 0x000fe40003000000 */
[----:B------:R-:W-:Y:S02]  /*18f0*/  FMNMX R5, R49, R4, !PT ;  /* 0x0000000431057209 */ /* 0x000fe40007800000 */
[----:B------:R-:W-:-:S02]  /*1900*/  FSEL R47, R47, -INF , P5 ;  /* 0xff8000002f2f7808 */ /* 0x000fc40002800000 */
[----:B------:R-:W-:Y:S02]  /*1910*/  FMNMX R4, R52, R5, !PT ;  /* 0x0000000534047209 */ /* 0x000fe40007800000 */
[----:B------:R-:W-:Y:S02]  /*1920*/  FSEL R50, R50, -INF , P1 ;  /* 0xff80000032327808 */ /* 0x000fe40000800000 */
[----:B------:R-:W-:Y:S02]  /*1930*/  FMNMX R6, R53, R4, !PT ;  /* 0x0000000435067209 */ /* 0x000fe40007800000 */
[----:B------:R-:W-:Y:S02]  /*1940*/  FSEL R51, R51, -INF , P4 ;  /* 0xff80000033337808 */ /* 0x000fe40002000000 */
[----:B------:R-:W-:Y:S01]  /*1950*/  FSEL R54, R54, -INF , P2 ;  /* 0xff80000036367808 */ /* 0x000fe20001000000 */
[----:B------:R-:W2:Y:S01]  /*1960*/  SHFL.BFLY PT, R5, R6, 0x1, 0x1f ;  /* 0x0c201f0006057f89 */ /* 0x000ea200000e0000 */
[----:B------:R-:W-:-:S02]  /*1970*/  FSEL R55, R55, -INF , P3 ;  /* 0xff80000037377808 */ /* 0x000fc40001800000 */
[----:B--2---:R-:W-:Y:S02]  /*1980*/  FMNMX R7, R6, R5, !PT ;  /* 0x0000000506077209 */ /* 0x004fe40007800000 */
[----:B------:R-:W-:-:S03]  /*1990*/  FMNMX R5, R26, R27, !PT ;  /* 0x0000001b1a057209 */ /* 0x000fc60007800000 */
[----:B------:R-:W2:Y:S02]  /*19a0*/  SHFL.BFLY PT, R4, R7, 0x2, 0x1f ;  /* 0x0c401f0007047f89 */ /* 0x000ea400000e0000 */
[----:B--2---:R-:W-:Y:S02]  /*19b0*/  FMNMX R9, R7, R4, !PT ;  /* 0x0000000407097209 */ /* 0x004fe40007800000 */
[----:B------:R-:W-:Y:S02]  /*19c0*/  FMNMX R4, R30, R5, !PT ;  /* 0x000000051e047209 */ /* 0x000fe40007800000 */
[----:B------:R-:W-:Y:S02]  /*19d0*/  FSETP.NEU.AND P0, PT, R9, -INF , PT ;  /* 0xff8000000900780b */ /* 0x000fe40003f0d000 */
[----:B------:R-:W-:Y:S02]  /*19e0*/  FMNMX R5, R31, R4, !PT ;  /* 0x000000041f057209 */ /* 0x000fe40007800000 */
[----:B------:R-:W-:-:S02]  /*19f0*/  FSEL R10, R9, RZ, P0 ;  /* 0x000000ff090a7208 */ /* 0x000fc40000000000 */
[----:B------:R-:W-:Y:S02]  /*1a00*/  FMNMX R4, R34, R5, !PT ;  /* 0x0000000522047209 */ /* 0x000fe40007800000 */
[----:B------:R-:W-:Y:S01]  /*1a10*/  ISETP.NE.AND P0, PT, R11, RZ, PT ;  /* 0x000000ff0b00720c */ /* 0x000fe20003f05270 */
[----:B------:R-:W-:Y:S01]  /*1a20*/  FMUL R10, R10, UR11 ;  /* 0x0000000b0a0a7c20 */ /* 0x000fe20008400000 */
[----:B------:R-:W-:-:S03]  /*1a30*/  FMNMX R5, R35, R4, !PT ;  /* 0x0000000423057209 */ /* 0x000fc60007800000 */
[--C-:B------:R-:W-:Y:S01]  /*1a40*/  FFMA R24, R24, UR11, -R10.reuse ;  /* 0x0000000b18187c23 */ /* 0x100fe2000800080a */
[----:B------:R-:W-:Y:S01]  /*1a50*/  FMNMX R4, R38, R5, !PT ;  /* 0x0000000526047209 */ /* 0x000fe20007800000 */
[--C-:B------:R-:W-:Y:S01]  /*1a60*/  FFMA R25, R25, UR11, -R10.reuse ;  /* 0x0000000b19197c23 */ /* 0x100fe2000800080a */
[--C-:B------:R-:W-:Y:S01]  /*1a70*/  FFMA R36, R36, UR11, -R10.reuse ;  /* 0x0000000b24247c23 */ /* 0x100fe2000800080a */
[--C-:B------:R-:W-:Y:S01]  /*1a80*/  FFMA R28, R28, UR11, -R10.reuse ;  /* 0x0000000b1c1c7c23 */ /* 0x100fe2000800080a */
[----:B------:R-:W-:Y:S01]  /*1a90*/  FMNMX R5, R39, R4, !PT ;  /* 0x0000000427057209 */ /* 0x000fe20007800000 */
[--C-:B------:R-:W-:Y:S01]  /*1aa0*/  FFMA R32, R32, UR11, -R10.reuse ;  /* 0x0000000b20207c23 */ /* 0x100fe2000800080a */
[----:B------:R-:W-:Y:S01]  /*1ab0*/  FSETP.GEU.AND P5, PT, R24, -126, PT ;  /* 0xc2fc00001800780b */ /* 0x000fe20003fae000 */
        /* <DEDUP_REMOVED lines=12> */
[----:B------:R-:W-:Y:S01]  /*1b80*/  @!P5 FMUL R24, R24, 0.5 ;  /* 0x3f0000001818d820 */ /* 0x000fe20000400000 */
[----:B------:R-:W-:Y:S01]  /*1b90*/  FMNMX R5, R47, R4, !PT ;  /* 0x000000042f057209 */ /* 0x000fe20007800000 */
[--C-:B------:R-:W-:Y:S01]  /*1ba0*/  FFMA R44, R44, UR11, -R10.reuse ;  /* 0x0000000b2c2c7c23 */ /* 0x100fe2000800080a */
[----:B------:R-:W-:Y:S01]  /*1bb0*/  FSETP.GEU.AND P6, PT, R29, -126, PT ;  /* 0xc2fc00001d00780b */ /* 0x000fe20003fce000 */
[----:B------:R-:W-:Y:S01]  /*1bc0*/  @!P1 FMUL R25, R25, 0.5 ;  /* 0x3f00000019199820 */ /* 0x000fe20000400000 */
[----:B------:R-:W-:Y:S01]  /*1bd0*/  FMNMX R4, R50, R5, !PT ;  /* 0x0000000532047209 */ /* 0x000fe20007800000 */
[----:B------:R-:W2:Y:S01]  /*1be0*/  MUFU.EX2 R24, R24 ;  /* 0x0000001800187308 */ /* 0x000ea20000000800 */
[----:B------:R-:W-:Y:S01]  /*1bf0*/  FSETP.GEU.AND P3, PT, R33, -126, PT ;  /* 0xc2fc00002100780b */ /* 0x000fe20003f6e000 */
[----:B------:R-:W-:Y:S01]  /*1c00*/  @!P2 FMUL R28, R28, 0.5 ;  /* 0x3f0000001c1ca820 */ /* 0x000fe20000400000 */
[----:B------:R-:W-:Y:S01]  /*1c10*/  FMNMX R5, R51, R4, !PT ;  /* 0x0000000433057209 */ /* 0x000fe20007800000 */
[--C-:B------:R-:W-:Y:S01]  /*1c20*/  FFMA R49, R49, UR11, -R10.reuse ;  /* 0x0000000b31317c23 */ /* 0x100fe2000800080a */
[--C-:B------:R-:W-:Y:S01]  /*1c30*/  FFMA R45, R45, UR11, -R10.reuse ;  /* 0x0000000b2d2d7c23 */ /* 0x100fe2000800080a */
[----:B------:R-:W-:Y:S01]  /*1c40*/  @!P4 FMUL R32, R32, 0.5 ;  /* 0x3f0000002020c820 */ /* 0x000fe20000400000 */
[----:B------:R-:W-:Y:S01]  /*1c50*/  FMNMX R4, R54, R5, !PT ;  /* 0x0000000536047209 */ /* 0x000fe20007800000 */
[----:B------:R-:W3:Y:S01]  /*1c60*/  MUFU.EX2 R6, R25 ;  /* 0x0000001900067308 */ /* 0x000ee20000000800 */
[--C-:B------:R-:W-:Y:S01]  /*1c70*/  FFMA R52, R52, UR11, -R10.reuse ;  /* 0x0000000b34347c23 */ /* 0x100fe2000800080a */
[----:B------:R-:W-:Y:S01]  /*1c80*/  @!P6 FMUL R29, R29, 0.5 ;  /* 0x3f0000001d1de820 */ /* 0x000fe20000400000 */
[----:B------:R-:W-:Y:S01]  /*1c90*/  FMNMX R4, R55, R4, !PT ;  /* 0x0000000437047209 */ /* 0x000fe20007800000 */
[----:B------:R-:W-:-:S02]  /*1ca0*/  FFMA R10, R53, UR11, -R10 ;  /* 0x0000000b350a7c23 */ /* 0x000fc4000800080a */
[----:B------:R-:W-:Y:S02]  /*1cb0*/  @!P3 FMUL R33, R33, 0.5 ;  /* 0x3f0000002121b820 */ /* 0x000fe40000400000 */
[----:B------:R-:W4:Y:S01]  /*1cc0*/  SHFL.BFLY PT, R5, R4, 0x1, 0x1f ;  /* 0x0c201f0004057f89 */ /* 0x000f2200000e0000 */
[----:B--2---:R-:W-:Y:S01]  /*1cd0*/  @!P5 FMUL R24, R24, R24 ;  /* 0x000000181818d220 */ /* 0x004fe20000400000 */
[----:B------:R-:W-:Y:S01]  /*1ce0*/  FSETP.GEU.AND P5, PT, R36, -126, PT ;  /* 0xc2fc00002400780b */ /* 0x000fe20003fae000 */
[----:B------:R-:W2:Y:S01]  /*1cf0*/  MUFU.EX2 R28, R28 ;  /* 0x0000001c001c7308 */ /* 0x000ea20000000800 */
[----:B---3--:R-:W-:Y:S01]  /*1d00*/  @!P1 FMUL R6, R6, R6 ;  /* 0x0000000606069220 */ /* 0x008fe20000400000 */
[----:B------:R-:W-:-:S06]  /*1d10*/  FSETP.GEU.AND P1, PT, R37, -126, PT ;  /* 0xc2fc00002500780b */ /* 0x000fcc0003f2e000 */
[----:B------:R3:W5:Y:S04]  /*1d20*/  MUFU.EX2 R16, R29 ;  /* 0x0000001d00107308 */ /* 0x0007680000000800 */
[----:B------:R-:W-:-:S04]  /*1d30*/  @!P5 FMUL R36, R36, 0.5 ;  /* 0x3f0000002424d820 */ /* 0x000fc80000400000 */
[----:B------:R-:W1:Y:S01]  /*1d40*/  MUFU.EX2 R32, R32 ;  /* 0x0000002000207308 */ /* 0x000e620000000800 */
[----:B--2---:R-:W-:Y:S01]  /*1d50*/  @!P2 FMUL R28, R28, R28 ;  /* 0x0000001c1c1ca220 */ /* 0x004fe20000400000 */
[----:B------:R-:W-:Y:S01]  /*1d60*/  FSETP.GEU.AND P2, PT, R40, -126, PT ;  /* 0xc2fc00002800780b */ /* 0x000fe20003f4e000 */
[----:B------:R-:W-:Y:S01]  /*1d70*/  @!P1 FMUL R37, R37, 0.5 ;  /* 0x3f00000025259820 */ /* 0x000fe20000400000 */
[----:B----4-:R-:W-:Y:S02]  /*1d80*/  FMNMX R4, R4, R5, !PT ;  /* 0x0000000504047209 */ /* 0x010fe40007800000 */
[----:B---3--:R-:W-:Y:S02]  /*1d90*/  F2FP.SATFINITE.E4M3.F32.PACK_AB_MERGE_C R29, R151, R24, RZ ;  /* 0x00000018971d723e */ /* 0x008fe400048070ff */
[----:B------:R-:W2:Y:S01]  /*1da0*/  MUFU.EX2 R36, R36 ;  /* 0x0000002400247308 */ /* 0x000ea20000000800 */
[----:B-----5:R-:W-:Y:S01]  /*1db0*/  @!P6 FMUL R16, R16, R16 ;  /* 0x000000101010e220 */ /* 0x020fe20000400000 */
[----:B------:R-:W3:Y:S01]  /*1dc0*/  SHFL.BFLY PT, R5, R4, 0x2, 0x1f ;  /* 0x0c401f0004057f89 */ /* 0x000ee200000e0000 */
[----:B------:R-:W-:-:S02]  /*1dd0*/  FSETP.GEU.AND P6, PT, R41, -126, PT ;  /* 0xc2fc00002900780b */ /* 0x000fc40003fce000 */
[----:B------:R-:W-:Y:S02]  /*1de0*/  LOP3.LUT R29, R29, 0xff, RZ, 0xc0, !PT ;  /* 0x000000ff1d1d7812 */ /* 0x000fe400078ec0ff */
[----:B------:R-:W-:Y:S01]  /*1df0*/  @!P2 FMUL R40, R40, 0.5 ;  /* 0x3f0000002828a820 */ /* 0x000fe20000400000 */
[----:B------:R4:W5:Y:S01]  /*1e00*/  MUFU.EX2 R20, R37 ;  /* 0x0000002500147308 */ /* 0x0009620000000800 */
[----:B-1----:R-:W-:Y:S01]  /*1e10*/  @!P4 FMUL R32, R32, R32 ;  /* 0x000000202020c220 */ /* 0x002fe20000400000 */
[----:B------:R-:W-:-:S06]  /*1e20*/  FSETP.GEU.AND P4, PT, R44, -126, PT ;  /* 0xc2fc00002c00780b */ /* 0x000fcc0003f8e000 */
[----:B------:R-:W1:Y:S01]  /*1e30*/  MUFU.EX2 R18, R33 ;  /* 0x0000002100127308 */ /* 0x000e620000000800 */
[----:B--2---:R-:W-:Y:S01]  /*1e40*/  @!P5 FMUL R36, R36, R36 ;  /* 0x000000242424d220 */ /* 0x004fe20000400000 */
[----:B------:R-:W-:Y:S01]  /*1e50*/  @!P6 FMUL R41, R41, 0.5 ;  /* 0x3f0000002929e820 */ /* 0x000fe20000400000 */
[----:B----4-:R-:W-:-:S04]  /*1e60*/  F2FP.SATFINITE.E4M3.F32.PACK_AB_MERGE_C R37, R151, R16, RZ ;  /* 0x000000109725723e */ /* 0x010fc800048070ff */
[----:B------:R-:W-:Y:S01]  /*1e70*/  @!P4 FMUL R44, R44, 0.5 ;  /* 0x3f0000002c2cc820 */ /* 0x000fe20000400000 */
[----:B------:R-:W2:Y:S01]  /*1e80*/  MUFU.EX2 R40, R40 ;  /* 0x0000002800287308 */ /* 0x000ea20000000800 */
[----:B-----5:R-:W-:Y:S01]  /*1e90*/  @!P1 FMUL R20, R20, R20 ;  /* 0x0000001414149220 */ /* 0x020fe20000400000 */
[----:B---3--:R-:W-:Y:S02]  /*1ea0*/  FMNMX R4, R4, R5, !PT ;  /* 0x0000000504047209 */ /* 0x008fe40007800000 */
[----:B------:R-:W-:Y:S02]  /*1eb0*/  FSETP.GEU.AND P1, PT, R48, -126, PT ;  /* 0xc2fc00003000780b */ /* 0x000fe40003f2e000 */
[----:B------:R-:W-:Y:S02]  /*1ec0*/  FSETP.NEU.AND P5, PT, R4, -INF , PT ;  /* 0xff8000000400780b */ /* 0x000fe40003fad000 */
[----:B------:R-:W3:Y:S01]  /*1ed0*/  MUFU.EX2 R41, R41 ;  /* 0x0000002900297308 */ /* 0x000ee20000000800 */
[----:B-1----:R-:W-:Y:S01]  /*1ee0*/  @!P3 FMUL R18, R18, R18 ;  /* 0x000000121212b220 */ /* 0x002fe20000400000 */
[----:B------:R-:W-:-:S02]  /*1ef0*/  FSEL R5, R4, RZ, P5 ;  /* 0x000000ff04057208 */ /* 0x000fc40002800000 */
[----:B------:R-:W-:Y:S02]  /*1f00*/  FSETP.GEU.AND P5, PT, R49, -126, PT ;  /* 0xc2fc00003100780b */ /* 0x000fe40003fae000 */
[----:B------:R-:W-:Y:S01]  /*1f10*/  FSETP.GEU.AND P3, PT, R45, -126, PT ;  /* 0xc2fc00002d00780b */ /* 0x000fe20003f6e000 */
[----:B------:R-:W-:Y:S01]  /*1f20*/  FMUL R5, R5, UR11 ;  /* 0x0000000b05057c20 */ /* 0x000fe20008400000 */
[----:B------:R-:W1:Y:S01]  /*1f30*/  MUFU.EX2 R44, R44 ;  /* 0x0000002c002c7308 */ /* 0x000e620000000800 */
[----:B------:R-:W-:Y:S01]  /*1f40*/  @!P1 FMUL R48, R48, 0.5 ;  /* 0x3f00000030309820 */ /* 0x000fe20000400000 */
[----:B--2---:R-:W-:Y:S01]  /*1f50*/  @!P2 FMUL R40, R40, R40 ;  /* 0x000000282828a220 */ /* 0x004fe20000400000 */
[--C-:B------:R-:W-:Y:S01]  /*1f60*/  FFMA R30, R30, UR11, -R5.reuse ;  /* 0x0000000b1e1e7c23 */ /* 0x100fe20008000805 */
[--C-:B------:R-:W-:Y:S01]  /*1f70*/  FFMA R26, R26, UR11, -R5.reuse ;  /* 0x0000000b1a1a7c23 */ /* 0x100fe20008000805 */
[--C-:B------:R-:W-:Y:S01]  /*1f80*/  FFMA R31, R31, UR11, -R5.reuse ;  /* 0x0000000b1f1f7c23 */ /* 0x100fe20008000805 */
[----:B------:R-:W-:Y:S01]  /*1f90*/  FSETP.GEU.AND P2, PT, R52, -126, PT ;  /* 0xc2fc00003400780b */ /* 0x000fe20003f4e000 */
[--C-:B------:R-:W-:Y:S01]  /*1fa0*/  FFMA R27, R27, UR11, -R5.reuse ;  /* 0x0000000b1b1b7c23 */ /* 0x100fe20008000805 */
[----:B------:R-:W2:Y:S01]  /*1fb0*/  MUFU.EX2 R48, R48 ;  /* 0x0000003000307308 */ /* 0x000ea20000000800 */
[----:B------:R-:W-:Y:S01]  /*1fc0*/  @!P5 FMUL R49, R49, 0.5 ;  /* 0x3f0000003131d820 */ /* 0x000fe20000400000 */
[----:B---3--:R-:W-:Y:S01]  /*1fd0*/  @!P6 FMUL R41, R41, R41 ;  /* 0x000000292929e220 */ /* 0x008fe20000400000 */
[----:B------:R-:W-:Y:S01]  /*1fe0*/  @!P3 FMUL R45, R45, 0.5 ;  /* 0x3f0000002d2db820 */ /* 0x000fe20000400000 */
[----:B------:R-:W-:Y:S01]  /*1ff0*/  FSETP.GEU.AND P6, PT, R10, -126, PT ;  /* 0xc2fc00000a00780b */ /* 0x000fe20003fce000 */
[--C-:B------:R-:W-:Y:S01]  /*2000*/  FFMA R7, R34, UR11, -R5.reuse ;  /* 0x0000000b22077c23 */ /* 0x100fe20008000805 */
[--C-:B------:R-:W-:Y:S01]  /*2010*/  FFMA R13, R42, UR11, -R5.reuse ;  /* 0x0000000b2a0d7c23 */ /* 0x100fe20008000805 */
[--C-:B------:R-:W-:Y:S01]  /*2020*/  FFMA R43, R43, UR11, -R5.reuse ;  /* 0x0000000b2b2b7c23 */ /* 0x100fe20008000805 */
[----:B------:R-:W3:Y:S01]  /*2030*/  MUFU.EX2 R49, R49 ;  /* 0x0000003100317308 */ /* 0x000ee20000000800 */
[----:B-1----:R-:W-:Y:S01]  /*2040*/  @!P4 FMUL R44, R44, R44 ;  /* 0x0000002c2c2cc220 */ /* 0x002fe20000400000 */
[----:B------:R-:W-:Y:S01]  /*2050*/  FSETP.GEU.AND P4, PT, R26, -126, PT ;  /* 0xc2fc00001a00780b */ /* 0x000fe20003f8e000 */
[----:B------:R-:W-:Y:S01]  /*2060*/  @!P2 FMUL R52, R52, 0.5 ;  /* 0x3f0000003434a820 */ /* 0x000fe20000400000 */
[--C-:B------:R-:W-:Y:S01]  /*2070*/  FFMA R35, R35, UR11, -R5.reuse ;  /* 0x0000000b23237c23 */ /* 0x100fe20008000805 */
[--C-:B------:R-:W-:Y:S01]  /*2080*/  FFMA R11, R38, UR11, -R5.reuse ;  /* 0x0000000b260b7c23 */ /* 0x100fe20008000805 */
[--C-:B------:R-:W-:Y:S01]  /*2090*/  FFMA R39, R39, UR11, -R5.reuse ;  /* 0x0000000b27277c23 */ /* 0x100fe20008000805 */
[--C-:B------:R-:W-:Y:S01]  /*20a0*/  FFMA R47, R47, UR11, -R5.reuse ;  /* 0x0000000b2f2f7c23 */ /* 0x100fe20008000805 */
[----:B------:R-:W1:Y:S01]  /*20b0*/  MUFU.EX2 R45, R45 ;  /* 0x0000002d002d7308 */ /* 0x000e620000000800 */
[----:B--2---:R-:W-:Y:S01]  /*20c0*/  @!P1 FMUL R48, R48, R48 ;  /* 0x0000003030309220 */ /* 0x004fe20000400000 */
[----:B------:R-:W-:Y:S01]  /*20d0*/  FSETP.GEU.AND P1, PT, R30, -126, PT ;  /* 0xc2fc00001e00780b */ /* 0x000fe20003f2e000 */
[----:B------:R-:W-:Y:S01]  /*20e0*/  @!P6 FMUL R10, R10, 0.5 ;  /* 0x3f0000000a0ae820 */ /* 0x000fe20000400000 */
[--C-:B------:R-:W-:Y:S01]  /*20f0*/  FFMA R50, R50, UR11, -R5.reuse ;  /* 0x0000000b32327c23 */ /* 0x100fe20008000805 */
[--C-:B------:R-:W-:Y:S01]  /*2100*/  FFMA R51, R51, UR11, -R5.reuse ;  /* 0x0000000b33337c23 */ /* 0x100fe20008000805 */
[----:B------:R-:W-:Y:S01]  /*2110*/  FFMA R54, R54, UR11, -R5 ;  /* 0x0000000b36367c23 */ /* 0x000fe20008000805 */
[----:B------:R-:W-:Y:S01]  /*2120*/  @!P4 FMUL R26, R26, 0.5 ;  /* 0x3f0000001a1ac820 */ /* 0x000fe20000400000 */
[----:B------:R-:W2:Y:S01]  /*2130*/  MUFU.EX2 R52, R52 ;  /* 0x0000003400347308 */ /* 0x000ea20000000800 */
[----:B---3--:R-:W-:Y:S01]  /*2140*/  @!P5 FMUL R49, R49, R49 ;  /* 0x000000313131d220 */ /* 0x008fe20000400000 */
[----:B------:R-:W-:Y:S01]  /*2150*/  FSETP.GEU.AND P5, PT, R31, -126, PT ;  /* 0xc2fc00001f00780b */ /* 0x000fe20003fae000 */
[----:B------:R-:W-:Y:S01]  /*2160*/  FADD R15, R6, R41 ;  /* 0x00000029060f7221 */ /* 0x000fe20000000000 */
[----:B------:R-:W-:-:S02]  /*2170*/  F2FP.SATFINITE.E4M3.F32.PACK_AB_MERGE_C R61, R151, R48, RZ ;  /* 0x00000030973d723e */ /* 0x000fc400048070ff */
[----:B------:R-:W-:Y:S01]  /*2180*/  F2FP.SATFINITE.E4M3.F32.PACK_AB_MERGE_C R53, R151, R18, RZ ;  /* 0x000000129735723e */ /* 0x000fe200048070ff */
[----:B------:R-:W-:Y:S01]  /*2190*/  @!P1 FMUL R30, R30, 0.5 ;  /* 0x3f0000001e1e9820 */ /* 0x000fe20000400000 */
[----:B------:R-:W3:Y:S01]  /*21a0*/  MUFU.EX2 R10, R10 ;  /* 0x0000000a000a7308 */ /* 0x000ee20000000800 */
[----:B-1----:R-:W-:Y:S01]  /*21b0*/  @!P3 FMUL R45, R45, R45 ;  /* 0x0000002d2d2db220 */ /* 0x002fe20000400000 */
[----:B------:R-:W-:Y:S02]  /*21c0*/  FSETP.GEU.AND P3, PT, R27, -126, PT ;  /* 0xc2fc00001b00780b */ /* 0x000fe40003f6e000 */
[----:B------:R-:W-:Y:S01]  /*21d0*/  F2FP.SATFINITE.E4M3.F32.PACK_AB_MERGE_C R57, R151, R20, RZ ;  /* 0x000000149739723e */ /* 0x000fe200048070ff */
[----:B------:R-:W-:Y:S01]  /*21e0*/  FADD R17, R16, R45 ;  /* 0x0000002d10117221 */ /* 0x000fe20000000000 */
[----:B------:R-:W-:Y:S01]  /*21f0*/  FADD R16, R32, R48 ;  /* 0x0000003020107221 */ /* 0x000fe20000000000 */
[----:B------:R-:W-:Y:S01]  /*2200*/  @!P5 FMUL R31, R31, 0.5 ;  /* 0x3f0000001f1fd820 */ /* 0x000fe20000400000 */
[----:B------:R-:W1:Y:S01]  /*2210*/  MUFU.EX2 R30, R30 ;  /* 0x0000001e001e7308 */ /* 0x000e620000000800 */
[----:B--2---:R-:W-:Y:S01]  /*2220*/  @!P2 FMUL R52, R52, R52 ;  /* 0x000000343434a220 */ /* 0x004fe20000400000 */
[----:B------:R-:W-:-:S02]  /*2230*/  FSETP.GEU.AND P2, PT, R7, -126, PT ;  /* 0xc2fc00000700780b */ /* 0x000fc40003f4e000 */
[C---:B------:R-:W-:Y:S01]  /*2240*/  F2FP.SATFINITE.E4M3.F32.PACK_AB_MERGE_C R58, R151.reuse, R40, RZ ;  /* 0x00000028973a723e */ /* 0x040fe200048070ff */
[----:B------:R-:W-:Y:S01]  /*2250*/  FADD R19, R36, R52 ;  /* 0x0000003424137221 */ /* 0x000fe20000000000 */
[----:B------:R-:W-:Y:S01]  /*2260*/  F2FP.SATFINITE.E4M3.F32.PACK_AB_MERGE_C R41, R151, R41, RZ ;  /* 0x000000299729723e */ /* 0x000fe200048070ff */
[----:B------:R-:W-:Y:S01]  /*2270*/  @!P3 FMUL R27, R27, 0.5 ;  /* 0x3f0000001b1bb820 */ /* 0x000fe20000400000 */
[----:B------:R2:W4:Y:S01]  /*2280*/  MUFU.EX2 R34, R31 ;  /* 0x0000001f00227308 */ /* 0x0005220000000800 */
[----:B---3--:R-:W-:Y:S01]  /*2290*/  @!P6 FMUL R10, R10, R10 ;  /* 0x0000000a0a0ae220 */ /* 0x008fe20000400000 */
[----:B------:R-:W-:Y:S02]  /*22a0*/  FSETP.GEU.AND P6, PT, R35, -126, PT ;  /* 0xc2fc00002300780b */ /* 0x000fe40003fce000 */
[C---:B------:R-:W-:Y:S02]  /*22b0*/  F2FP.SATFINITE.E4M3.F32.PACK_AB_MERGE_C R60, R151.reuse, R45, RZ ;  /* 0x0000002d973c723e */ /* 0x040fe400048070ff */
[----:B------:R-:W-:Y:S01]  /*22c0*/  F2FP.SATFINITE.E4M3.F32.PACK_AB_MERGE_C R59, R151, R44, RZ ;  /* 0x0000002c973b723e */ /* 0x000fe200048070ff */
[----:B------:R-:W-:Y:S01]  /*22d0*/  @!P2 FMUL R7, R7, 0.5 ;  /* 0x3f0000000707a820 */ /* 0x000fe20000400000 */
[----:B------:R-:W3:Y:S01]  /*22e0*/  MUFU.EX2 R26, R26 ;  /* 0x0000001a001a7308 */ /* 0x000ee20000000800 */
[----:B-1----:R-:W-:Y:S01]  /*22f0*/  @!P1 FMUL R30, R30, R30 ;  /* 0x0000001e1e1e9220 */ /* 0x002fe20000400000 */
[----:B------:R-:W-:-:S02]  /*2300*/  FSETP.GEU.AND P1, PT, R13, -126, PT ;  /* 0xc2fc00000d00780b */ /* 0x000fc40003f2e000 */
[C---:B--2---:R-:W-:Y:S01]  /*2310*/  F2FP.SATFINITE.E4M3.F32.PACK_AB_MERGE_C R31, R151.reuse, R6, RZ ;  /* 0x00000006971f723e */ /* 0x044fe200048070ff */
[----:B------:R-:W-:Y:S01]  /*2320*/  FADD R6, R28, R44 ;  /* 0x0000002c1c067221 */ /* 0x000fe20000000000 */
[----:B------:R-:W-:Y:S01]  /*2330*/  F2FP.SATFINITE.E4M3.F32.PACK_AB_MERGE_C R52, R151, R52, RZ ;  /* 0x000000349734723e */ /* 0x000fe200048070ff */
[----:B------:R-:W-:Y:S01]  /*2340*/  @!P6 FMUL R35, R35, 0.5 ;  /* 0x3f0000002323e820 */ /* 0x000fe20000400000 */
[----:B------:R-:W1:Y:S01]  /*2350*/  MUFU.EX2 R22, R27 ;  /* 0x0000001b00167308 */ /* 0x000e620000000800 */
[----:B----4-:R-:W-:Y:S01]  /*2360*/  @!P5 FMUL R34, R34, R34 ;  /* 0x000000222222d220 */ /* 0x010fe20000400000 */
[----:B------:R-:W-:Y:S01]  /*2370*/  FSETP.GEU.AND P5, PT, R43, -126, PT ;  /* 0xc2fc00002b00780b */ /* 0x000fe20003fae000 */
[----:B------:R-:W-:Y:S01]  /*2380*/  FADD R19, R6, R19 ;  /* 0x0000001306137221 */ /* 0x000fe20000000000 */
[----:B------:R-:W-:Y:S02]  /*2390*/  LOP3.LUT R58, R58, 0xff, RZ, 0xc0, !PT ;  /* 0x000000ff3a3a7812 */ /* 0x000fe400078ec0ff */
[----:B------:R-:W-:Y:S01]  /*23a0*/  LOP3.LUT R41, R41, 0xffff, RZ, 0xc0, !PT ;  /* 0x0000ffff29297812 */ /* 0x000fe200078ec0ff */
[----:B------:R-:W-:Y:S01]  /*23b0*/  @!P1 FMUL R13, R13, 0.5 ;  /* 0x3f0000000d0d9820 */ /* 0x000fe20000400000 */
[----:B------:R2:W4:Y:S01]  /*23c0*/  MUFU.EX2 R38, R7 ;  /* 0x0000000700267308 */ /* 0x0005220000000800 */
[----:B---3--:R-:W-:Y:S01]  /*23d0*/  @!P4 FMUL R26, R26, R26 ;  /* 0x0000001a1a1ac220 */ /* 0x008fe20000400000 */
[----:B------:R-:W-:-:S02]  /*23e0*/  FSETP.GEU.AND P4, PT, R11, -126, PT ;  /* 0xc2fc00000b00780b */ /* 0x000fc40003f8e000 */
[----:B------:R-:W-:Y:S02]  /*23f0*/  PRMT R41, R41, 0x7604, R58 ;  /* 0x0000760429297816 */ /* 0x000fe4000000003a */
[----:B------:R-:W-:Y:S01]  /*2400*/  LOP3.LUT R44, R57, 0xffff, RZ, 0xc0, !PT ;  /* 0x0000ffff392c7812 */ /* 0x000fe200078ec0ff */
[----:B------:R-:W-:Y:S01]  /*2410*/  @!P5 FMUL R43, R43, 0.5 ;  /* 0x3f0000002b2bd820 */ /* 0x000fe20000400000 */
[----:B------:R3:W5:Y:S01]  /*2420*/  MUFU.EX2 R42, R35 ;  /* 0x00000023002a7308 */ /* 0x0007620000000800 */
[----:B-1----:R-:W-:Y:S01]  /*2430*/  @!P3 FMUL R22, R22, R22 ;  /* 0x000000161616b220 */ /* 0x002fe20000400000 */
[----:B------:R-:W-:Y:S01]  /*2440*/  FSETP.GEU.AND P3, PT, R39, -126, PT ;  /* 0xc2fc00002700780b */ /* 0x000fe20003f6e000 */
[--C-:B--2---:R-:W-:Y:S01]  /*2450*/  FFMA R7, R46, UR11, -R5.reuse ;  /* 0x0000000b2e077c23 */ /* 0x104fe20008000805 */
[----:B------:R-:W-:Y:S01]  /*2460*/  FFMA R5, R55, UR11, -R5 ;  /* 0x0000000b37057c23 */ /* 0x000fe20008000805 */
[----:B------:R-:W-:Y:S02]  /*2470*/  F2FP.SATFINITE.E4M3.F32.PACK_AB_MERGE_C R55, R151, R36, RZ ;  /* 0x000000249737723e */ /* 0x000fe400048070ff */
[----:B------:R-:W-:Y:S01]  /*2480*/  @!P4 FMUL R11, R11, 0.5 ;  /* 0x3f0000000b0bc820 */ /* 0x000fe20000400000 */
[----:B------:R-:W1:Y:S01]  /*2490*/  MUFU.EX2 R13, R13 ;  /* 0x0000000d000d7308 */ /* 0x000e620000000800 */
[----:B----4-:R-:W-:Y:S01]  /*24a0*/  @!P2 FMUL R38, R38, R38 ;  /* 0x000000262626a220 */ /* 0x010fe20000400000 */
[----:B------:R-:W-:-:S02]  /*24b0*/  FSETP.GEU.AND P2, PT, R7, -126, PT ;  /* 0xc2fc00000700780b */ /* 0x000fc40003f4e000 */
[C---:B------:R-:W-:Y:S02]  /*24c0*/  F2FP.SATFINITE.E4M3.F32.PACK_AB_MERGE_C R33, R151.reuse, R22, RZ ;  /* 0x000000169721723e */ /* 0x040fe400048070ff */
[----:B---3--:R-:W-:Y:S01]  /*24d0*/  F2FP.SATFINITE.E4M3.F32.PACK_AB_MERGE_C R35, R151, R28, RZ ;  /* 0x0000001c9723723e */ /* 0x008fe200048070ff */
[----:B------:R-:W-:Y:S01]  /*24e0*/  @!P3 FMUL R39, R39, 0.5 ;  /* 0x3f0000002727b820 */ /* 0x000fe20000400000 */
[----:B------:R2:W3:Y:S01]  /*24f0*/  MUFU.EX2 R56, R11 ;  /* 0x0000000b00387308 */ /* 0x0004e20000000800 */
[----:B-----5:R-:W-:Y:S01]  /*2500*/  @!P6 FMUL R42, R42, R42 ;  /* 0x0000002a2a2ae220 */ /* 0x020fe20000400000 */
[----:B------:R-:W-:Y:S02]  /*2510*/  FSETP.GEU.AND P6, PT, R47, -126, PT ;  /* 0xc2fc00002f00780b */ /* 0x000fe40003fce000 */
[----:B------:R-:W-:Y:S02]  /*2520*/  F2FP.SATFINITE.E4M3.F32.PACK_AB_MERGE_C R36, R151, R30, RZ ;  /* 0x0000001e9724723e */ /* 0x000fe400048070ff */
[----:B------:R-:W-:Y:S01]  /*2530*/  LOP3.LUT R33, R33, 0xffff, RZ, 0xc0, !PT ;  /* 0x0000ffff21217812 */ /* 0x000fe200078ec0ff */
[----:B------:R-:W-:Y:S01]  /*2540*/  @!P2 FMUL R7, R7, 0.5 ;  /* 0x3f0000000707a820 */ /* 0x000fe20000400000 */
[----:B------:R4:W5:Y:S01]  /*2550*/  MUFU.EX2 R46, R39 ;  /* 0x00000027002e7308 */ /* 0x0009620000000800 */
[----:B-1----:R-:W-:Y:S01]  /*2560*/  @!P1 FMUL R13, R13, R13 ;  /* 0x0000000d0d0d9220 */ /* 0x002fe20000400000 */
[----:B------:R-:W-:-:S02]  /*2570*/  FSETP.GEU.AND P1, PT, R54, -126, PT ;  /* 0xc2fc00003600780b */ /* 0x000fc40003f2e000 */
[----:B--2---:R-:W-:Y:S02]  /*2580*/  LOP3.LUT R11, R0, 0x3, RZ, 0xc0, !PT ;  /* 0x00000003000b7812 */ /* 0x004fe400078ec0ff */
[----:B------:R-:W-:Y:S01]  /*2590*/  F2FP.SATFINITE.E4M3.F32.PACK_AB_MERGE_C R45, R151, R13, RZ ;  /* 0x0000000d972d723e */ /* 0x000fe200048070ff */
[----:B------:R-:W-:Y:S01]  /*25a0*/  @!P6 FMUL R47, R47, 0.5 ;  /* 0x3f0000002f2fe820 */ /* 0x000fe20000400000 */
[----:B------:R-:W1:Y:S01]  /*25b0*/  MUFU.EX2 R43, R43 ;  /* 0x0000002b002b7308 */ /* 0x000e620000000800 */
[----:B---3--:R-:W-:Y:S01]  /*25c0*/  @!P4 FMUL R56, R56, R56 ;  /* 0x000000383838c220 */ /* 0x008fe20000400000 */
[----:B------:R-:W-:Y:S01]  /*25d0*/  FSETP.GEU.AND P4, PT, R50, -126, PT ;  /* 0xc2fc00003200780b */ /* 0x000fe20003f8e000 */
[----:B------:R-:W-:Y:S01]  /*25e0*/  VIADD R11, R11, 0xffffffff ;  /* 0xffffffff0b0b7836 */ /* 0x000fe20000000000 */
[C---:B----4-:R-:W-:Y:S02]  /*25f0*/  F2FP.SATFINITE.E4M3.F32.PACK_AB_MERGE_C R39, R151.reuse, R32, RZ ;  /* 0x000000209727723e */ /* 0x050fe400048070ff */
[----:B------:R-:W-:Y:S01]  /*2600*/  F2FP.SATFINITE.E4M3.F32.PACK_AB_MERGE_C R32, R151, R26, RZ ;  /* 0x0000001a9720723e */ /* 0x000fe200048070ff */
[----:B------:R-:W-:Y:S01]  /*2610*/  @!P1 FMUL R54, R54, 0.5 ;  /* 0x3f00000036369820 */ /* 0x000fe20000400000 */
[----:B------:R-:W2:Y:S01]  /*2620*/  MUFU.EX2 R7, R7 ;  /* 0x0000000700077308 */ /* 0x000ea20000000800 */
[----:B-----5:R-:W-:Y:S01]  /*2630*/  @!P3 FMUL R46, R46, R46 ;  /* 0x0000002e2e2eb220 */ /* 0x020fe20000400000 */
[----:B------:R-:W-:-:S02]  /*2640*/  FSETP.GEU.AND P3, PT, R51, -126, PT ;  /* 0xc2fc00003300780b */ /* 0x000fc40003f6e000 */
[----:B------:R-:W-:Y:S02]  /*2650*/  LOP3.LUT R55, R55, 0xff, RZ, 0xc0, !PT ;  /* 0x000000ff37377812 */ /* 0x000fe400078ec0ff */
[----:B------:R-:W-:Y:S01]  /*2660*/  LOP3.LUT R61, R61, 0xff, RZ, 0xc0, !PT ;  /* 0x000000ff3d3d7812 */ /* 0x000fe200078ec0ff */
[----:B------:R-:W-:Y:S01]  /*2670*/  @!P4 FMUL R50, R50, 0.5 ;  /* 0x3f0000003232c820 */ /* 0x000fe20000400000 */
[----:B------:R-:W3:Y:S01]  /*2680*/  MUFU.EX2 R47, R47 ;  /* 0x0000002f002f7308 */ /* 0x000ee20000000800 */
[----:B-1----:R-:W-:Y:S01]  /*2690*/  @!P5 FMUL R43, R43, R43 ;  /* 0x0000002b2b2bd220 */ /* 0x002fe20000400000 */
[----:B------:R-:W-:Y:S02]  /*26a0*/  FSETP.GEU.AND P5, PT, R5, -126, PT ;  /* 0xc2fc00000500780b */ /* 0x000fe40003fae000 */
[----:B------:R-:W-:Y:S01]  /*26b0*/  LOP3.LUT R52, R52, 0xff, RZ, 0xc0, !PT ;  /* 0x000000ff34347812 */ /* 0x000fe200078ec0ff */
[----:B------:R-:W-:Y:S01]  /*26c0*/  FADD R21, R22, R43 ;  /* 0x0000002b16157221 */ /* 0x000fe20000000000 */
[----:B------:R-:W-:Y:S01]  /*26d0*/  F2FP.SATFINITE.E4M3.F32.PACK_AB_MERGE_C R43, R151, R43, RZ ;  /* 0x0000002b972b723e */ /* 0x000fe200048070ff */
[----:B------:R-:W-:Y:S01]  /*26e0*/  @!P3 FMUL R51, R51, 0.5 ;  /* 0x3f0000003333b820 */ /* 0x000fe20000400000 */
[----:B------:R-:W1:Y:S01]  /*26f0*/  MUFU.EX2 R50, R50 ;  /* 0x0000003200327308 */ /* 0x000e620000000800 */
[----:B--2---:R-:W-:Y:S01]  /*2700*/  @!P2 FMUL R7, R7, R7 ;  /* 0x000000070707a220 */ /* 0x004fe20000400000 */
[----:B------:R-:W-:Y:S01]  /*2710*/  ISETP.GT.U32.AND P2, PT, R11, 0x1, PT ;  /* 0x000000010b00780c */ /* 0x000fe20003f44070 */
[----:B------:R-:W-:Y:S01]  /*2720*/  FADD R11, R24, R40 ;  /* 0x00000028180b7221 */ /* 0x000fe20000000000 */
[----:B------:R-:W-:Y:S01]  /*2730*/  FADD R24, R18, R49 ;  /* 0x0000003112187221 */ /* 0x000fe20000000000 */
[----:B------:R-:W-:Y:S01]  /*2740*/  FADD R22, R30, R7 ;  /* 0x000000071e167221 */ /* 0x000fe20000000000 */
[----:B------:R-:W-:Y:S01]  /*2750*/  F2FP.SATFINITE.E4M3.F32.PACK_AB_MERGE_C R48, R151, R7, RZ ;  /* 0x000000079730723e */ /* 0x000fe200048070ff */
[----:B------:R-:W-:Y:S01]  /*2760*/  @!P5 FMUL R5, R5, 0.5 ;  /* 0x3f0000000505d820 */ /* 0x000fe20000400000 */
[----:B------:R-:W2:Y:S01]  /*2770*/  MUFU.EX2 R51, R51 ;  /* 0x0000003300337308 */ /* 0x000ea20000000800 */
[----:B---3--:R-:W-:Y:S01]  /*2780*/  @!P6 FMUL R47, R47, R47 ;  /* 0x0000002f2f2fe220 */ /* 0x008fe20000400000 */
[----:B------:R-:W-:Y:S01]  /*2790*/  FADD R18, R20, R10 ;  /* 0x0000000a14127221 */ /* 0x000fe20000000000 */
[----:B------:R-:W-:Y:S01]  /*27a0*/  F2FP.SATFINITE.E4M3.F32.PACK_AB_MERGE_C R7, R151, R10, RZ ;  /* 0x0000000a9707723e */ /* 0x000fe200048070ff */
[----:B------:R-:W-:Y:S01]  /*27b0*/  FADD R20, R26, R13 ;  /* 0x0000000d1a147221 */ /* 0x000fe20000000000 */
[----:B------:R-:W-:Y:S01]  /*27c0*/  LOP3.LUT R10, R31, 0xffff, RZ, 0xc0, !PT ;  /* 0x0000ffff1f0a7812 */ /* 0x000fe200078ec0ff */
[----:B------:R-:W-:Y:S01]  /*27d0*/  FADD R23, R34, R47 ;  /* 0x0000002f22177221 */ /* 0x000fe20000000000 */
[C---:B------:R-:W-:Y:S01]  /*27e0*/  F2FP.SATFINITE.E4M3.F32.PACK_AB_MERGE_C R49, R151.reuse, R49, RZ ;  /* 0x000000319731723e */ /* 0x040fe200048070ff */
[----:B------:R-:W3:Y:S01]  /*27f0*/  MUFU.EX2 R54, R54 ;  /* 0x0000003600367308 */ /* 0x000ee20000000800 */
[----:B-1----:R-:W-:Y:S01]  /*2800*/  @!P4 FMUL R50, R50, R50 ;  /* 0x000000323232c220 */ /* 0x002fe20000400000 */
[----:B------:R-:W-:Y:S01]  /*2810*/  F2FP.SATFINITE.E4M3.F32.PACK_AB_MERGE_C R34, R151, R34, RZ ;  /* 0x000000229722723e */ /* 0x000fe200048070ff */
[----:B------:R-:W-:Y:S01]  /*2820*/  FADD R16, R11, R16 ;  /* 0x000000100b107221 */ /* 0x000fe20000000000 */
[C---:B------:R-:W-:Y:S01]  /*2830*/  F2FP.SATFINITE.E4M3.F32.PACK_AB_MERGE_C R40, R151.reuse, R38, RZ ;  /* 0x000000269728723e */ /* 0x040fe200048070ff */
[----:B------:R-:W-:Y:S01]  /*2840*/  FADD R25, R38, R50 ;  /* 0x0000003226197221 */ /* 0x000fe20000000000 */
[----:B------:R-:W-:Y:S01]  /*2850*/  F2FP.SATFINITE.E4M3.F32.PACK_AB_MERGE_C R47, R151, R47, RZ ;  /* 0x0000002f972f723e */ /* 0x000fe200048070ff */
[----:B------:R-:W-:Y:S01]  /*2860*/  IMAD.U32 R48, R48, 0x10000, RZ ;  /* 0x0001000030307824 */ /* 0x000fe200078e00ff */
[----:B------:R-:W1:Y:S01]  /*2870*/  MUFU.EX2 R5, R5 ;  /* 0x0000000500057308 */ /* 0x000e620000000800 */
[----:B--2---:R-:W-:Y:S01]  /*2880*/  @!P3 FMUL R51, R51, R51 ;  /* 0x000000333333b220 */ /* 0x004fe20000400000 */
[----:B------:R-:W-:Y:S01]  /*2890*/  F2FP.SATFINITE.E4M3.F32.PACK_AB_MERGE_C R62, R151, R50, RZ ;  /* 0x00000032973e723e */ /* 0x000fe200048070ff */
[----:B------:R-:W-:Y:S01]  /*28a0*/  FADD R15, R15, R24 ;  /* 0x000000180f0f7221 */ /* 0x000fe20000000000 */
[----:B------:R-:W-:Y:S01]  /*28b0*/  PRMT R10, R10, 0x7604, R29 ;  /* 0x000076040a0a7816 */ /* 0x000fe2000000001d */
[----:B------:R-:W-:Y:S01]  /*28c0*/  FADD R26, R42, R51 ;  /* 0x000000332a1a7221 */ /* 0x000fe20000000000 */
[----:B------:R-:W-:Y:S01]  /*28d0*/  F2FP.SATFINITE.E4M3.F32.PACK_AB_MERGE_C R42, R151, R42, RZ ;  /* 0x0000002a972a723e */ /* 0x000fe200048070ff */
[----:B------:R-:W-:Y:S01]  /*28e0*/  FADD R18, R17, R18 ;  /* 0x0000001211127221 */ /* 0x000fe20000000000 */
[----:B------:R-:W-:Y:S01]  /*28f0*/  F2FP.SATFINITE.E4M3.F32.PACK_AB_MERGE_C R51, R151, R51, RZ ;  /* 0x000000339733723e */ /* 0x000fe200048070ff */
[----:B---3--:R-:W-:Y:S01]  /*2900*/  @!P1 FMUL R54, R54, R54 ;  /* 0x0000003636369220 */ /* 0x008fe20000400000 */
[----:B------:R-:W-:Y:S01]  /*2910*/  LOP3.LUT R43, R43, 0xffff, RZ, 0xc0, !PT ;  /* 0x0000ffff2b2b7812 */ /* 0x000fe200078ec0ff */
[----:B------:R-:W-:Y:S01]  /*2920*/  FADD R20, R20, R25 ;  /* 0x0000001914147221 */ /* 0x000fe20000000000 */
[----:B------:R-:W-:Y:S01]  /*2930*/  LOP3.LUT R50, R49, 0xffff, RZ, 0xc0, !PT ;  /* 0x0000ffff31327812 */ /* 0x000fe200078ec0ff */
[----:B------:R-:W-:Y:S01]  /*2940*/  FADD R27, R56, R54 ;  /* 0x00000036381b7221 */ /* 0x000fe20000000000 */
[----:B------:R-:W-:Y:S01]  /*2950*/  F2FP.SATFINITE.E4M3.F32.PACK_AB_MERGE_C R56, R151, R56, RZ ;  /* 0x000000389738723e */ /* 0x000fe200048070ff */
[----:B------:R-:W-:Y:S01]  /*2960*/  FADD R21, R21, R26 ;  /* 0x0000001a15157221 */ /* 0x000fe20000000000 */
[----:B------:R-:W-:Y:S01]  /*2970*/  F2FP.SATFINITE.E4M3.F32.PACK_AB_MERGE_C R54, R151, R54, RZ ;  /* 0x000000369736723e */ /* 0x000fe200048070ff */
[----:B-1----:R-:W-:Y:S01]  /*2980*/  @!P5 FMUL R5, R5, R5 ;  /* 0x000000050505d220 */ /* 0x002fe20000400000 */
[----:B------:R-:W-:Y:S01]  /*2990*/  LOP3.LUT R7, R7, 0xffff, RZ, 0xc0, !PT ;  /* 0x0000ffff07077812 */ /* 0x000fe200078ec0ff */
[----:B------:R-:W-:Y:S01]  /*29a0*/  IMAD.U32 R13, R56, 0x10000, RZ ;  /* 0x00010000380d7824 */ /* 0x000fe200078e00ff */
[----:B------:R-:W-:Y:S01]  /*29b0*/  PRMT R44, R44, 0x7604, R55 ;  /* 0x000076042c2c7816 */ /* 0x000fe20000000037 */
[----:B------:R-:W-:Y:S01]  /*29c0*/  FADD R28, R46, R5 ;  /* 0x000000052e1c7221 */ /* 0x000fe20000000000 */
[C---:B------:R-:W-:Y:S01]  /*29d0*/  F2FP.SATFINITE.E4M3.F32.PACK_AB_MERGE_C R46, R151.reuse, R46, RZ ;  /* 0x0000002e972e723e */ /* 0x040fe200048070ff */
[----:B------:R-:W-:Y:S01]  /*29e0*/  IMAD.U32 R31, R54, 0x10000, RZ ;  /* 0x00010000361f7824 */ /* 0x000fe200078e00ff */
[----:B------:R-:W-:Y:S01]  /*29f0*/  F2FP.SATFINITE.E4M3.F32.PACK_AB_MERGE_C R151, R151, R5, RZ ;  /* 0x000000059797723e */ /* 0x000fe200048070ff */
[----:B------:R-:W-:Y:S01]  /*2a00*/  FADD R27, R22, R27 ;  /* 0x0000001b161b7221 */ /* 0x000fe20000000000 */
[----:B------:R-:W-:Y:S01]  /*2a10*/  SHF.L.U32 R5, R32, 0x10, RZ ;  /* 0x0000001020057819 */ /* 0x000fe200000006ff */
[----:B------:R-:W-:Y:S01]  /*2a20*/  FADD R28, R23, R28 ;  /* 0x0000001c171c7221 */ /* 0x000fe20000000000 */
[----:B------:R-:W-:Y:S01]  /*2a30*/  LOP3.LUT R46, R46, 0xffff, RZ, 0xc0, !PT ;  /* 0x0000ffff2e2e7812 */ /* 0x000fe200078ec0ff */
[----:B------:R-:W-:Y:S01]  /*2a40*/  FADD R16, R16, R19 ;  /* 0x0000001310107221 */ /* 0x000fe20000000000 */
[----:B------:R-:W-:Y:S01]  /*2a50*/  LOP3.LUT R5, R10, 0xff0000, R5, 0xf8, !PT ;  /* 0x00ff00000a057812 */ /* 0x000fe200078ef805 */
[----:B------:R-:W-:Y:S01]  /*2a60*/  FADD R15, R15, R18 ;  /* 0x000000120f0f7221 */ /* 0x000fe20000000000 */
[----:B------:R-:W-:Y:S01]  /*2a70*/  SHF.L.U32 R10, R45, 0x10, RZ ;  /* 0x000000102d0a7819 */ /* 0x000fe200000006ff */
[----:B------:R-:W-:Y:S01]  /*2a80*/  IMAD.SHL.U32 R46, R46, 0x1000000, RZ ;  /* 0x010000002e2e7824 */ /* 0x000fe200078e00ff */
[----:B------:R-:W-:Y:S01]  /*2a90*/  LOP3.LUT R35, R35, 0xff, RZ, 0xc0, !PT ;  /* 0x000000ff23237812 */ /* 0x000fe200078ec0ff */
[----:B------:R-:W-:Y:S01]  /*2aa0*/  FADD R20, R20, R27 ;  /* 0x0000001b14147221 */ /* 0x000fe20000000000 */
[----:B------:R-:W-:Y:S01]  /*2ab0*/  LOP3.LUT R41, R41, 0xff0000, R10, 0xf8, !PT ;  /* 0x00ff000029297812 */ /* 0x000fe200078ef80a */
[----:B------:R-:W-:Y:S01]  /*2ac0*/  FADD R21, R21, R28 ;  /* 0x0000001c15157221 */ /* 0x000fe20000000000 */
[----:B------:R-:W-:-:S02]  /*2ad0*/  SHF.L.U32 R10, R33, 0x18, RZ ;  /* 0x00000018210a7819 */ /* 0x000fc400000006ff */
[----:B------:R-:W-:Y:S01]  /*2ae0*/  LOP3.LUT R30, R37, 0xffff, RZ, 0xc0, !PT ;  /* 0x0000ffff251e7812 */ /* 0x000fe200078ec0ff */
[----:B------:R-:W-:Y:S01]  /*2af0*/  FADD R6, R20, R21 ;  /* 0x0000001514067221 */ /* 0x000fe20000000000 */
[----:B------:R-:W-:Y:S02]  /*2b00*/  LOP3.LUT R5, R5, R10, RZ, 0xfc, !PT ;  /* 0x0000000a05057212 */ /* 0x000fe400078efcff */
[----:B------:R-:W-:Y:S02]  /*2b10*/  SHF.L.U32 R10, R43, 0x18, RZ ;  /* 0x000000182b0a7819 */ /* 0x000fe400000006ff */
[----:B------:R-:W-:Y:S02]  /*2b20*/  LOP3.LUT R39, R39, 0xff, RZ, 0xc0, !PT ;  /* 0x000000ff27277812 */ /* 0x000fe400078ec0ff */
[----:B------:R-:W-:Y:S02]  /*2b30*/  LOP3.LUT R38, R53, 0xffff, RZ, 0xc0, !PT ;  /* 0x0000ffff35267812 */ /* 0x000fe400078ec0ff */
[----:B------:R-:W-:-:S02]  /*2b40*/  PRMT R50, R50, 0x7604, R61 ;  /* 0x0000760432327816 */ /* 0x000fc4000000003d */
[----:B------:R-:W-:Y:S01]  /*2b50*/  PRMT R52, R7, 0x7604, R52 ;  /* 0x0000760407347816 */ /* 0x000fe20000000034 */
[----:B------:R-:W-:Y:S01]  /*2b60*/  IMAD.U32 R7, R36, 0x10000, RZ ;  /* 0x0001000024077824 */ /* 0x000fe200078e00ff */
[----:B------:R-:W-:Y:S02]  /*2b70*/  SHF.L.U32 R29, R62, 0x10, RZ ;  /* 0x000000103e1d7819 */ /* 0x000fe400000006ff */
[----:B------:R-:W-:Y:S02]  /*2b80*/  LOP3.LUT R34, R34, 0xffff, RZ, 0xc0, !PT ;  /* 0x0000ffff22227812 */ /* 0x000fe400078ec0ff */
[----:B------:R-:W-:Y:S02]  /*2b90*/  LOP3.LUT R51, R51, 0xffff, RZ, 0xc0, !PT ;  /* 0x0000ffff33337812 */ /* 0x000fe400078ec0ff */
[----:B------:R-:W-:Y:S01]  /*2ba0*/  LOP3.LUT R59, R59, 0xff, RZ, 0xc0, !PT ;  /* 0x000000ff3b3b7812 */ /* 0x000fe200078ec0ff */
[----:B------:R-:W-:Y:S01]  /*2bb0*/  IMAD.SHL.U32 R34, R34, 0x1000000, RZ ;  /* 0x0100000022227824 */ /* 0x000fe200078e00ff */
[----:B------:R-:W-:-:S02]  /*2bc0*/  LOP3.LUT R60, R60, 0xffff, RZ, 0xc0, !PT ;  /* 0x0000ffff3c3c7812 */ /* 0x000fc400078ec0ff */
[----:B------:R-:W-:Y:S02]  /*2bd0*/  LOP3.LUT R13, R44, 0xff0000, R13, 0xf8, !PT ;  /* 0x00ff00002c0d7812 */ /* 0x000fe400078ef80d */
[----:B------:R-:W-:Y:S02]  /*2be0*/  PRMT R30, R30, 0x7604, R35 ;  /* 0x000076041e1e7816 */ /* 0x000fe40000000023 */
[----:B------:R-:W-:Y:S02]  /*2bf0*/  LOP3.LUT R47, R47, 0xffff, RZ, 0xc0, !PT ;  /* 0x0000ffff2f2f7812 */ /* 0x000fe400078ec0ff */
[----:B------:R-:W-:Y:S02]  /*2c00*/  LOP3.LUT R151, R151, 0xffff, RZ, 0xc0, !PT ;  /* 0x0000ffff97977812 */ /* 0x000fe400078ec0ff */
[----:B------:R-:W-:Y:S01]  /*2c10*/  LOP3.LUT R41, R41, R10, RZ, 0xfc, !PT ;  /* 0x0000000a29297212 */ /* 0x000fe200078efcff */
[----:B------:R-:W-:Y:S01]  /*2c20*/  IMAD.SHL.U32 R47, R47, 0x1000000, RZ ;  /* 0x010000002f2f7824 */ /* 0x000fe200078e00ff */
[----:B------:R-:W-:-:S02]  /*2c30*/  PRMT R38, R38, 0x7604, R39 ;  /* 0x0000760426267816 */ /* 0x000fc40000000027 */
[----:B------:R-:W-:Y:S02]  /*2c40*/  SHF.L.U32 R11, R40, 0x10, RZ ;  /* 0x00000010280b7819 */ /* 0x000fe400000006ff */
[----:B------:R-:W-:Y:S02]  /*2c50*/  LOP3.LUT R29, R50, 0xff0000, R29, 0xf8, !PT ;  /* 0x00ff0000321d7812 */ /* 0x000fe400078ef81d */
[----:B------:R-:W-:Y:S02]  /*2c60*/  LOP3.LUT R42, R42, 0xffff, RZ, 0xc0, !PT ;  /* 0x0000ffff2a2a7812 */ /* 0x000fe400078ec0ff */
[----:B------:R-:W-:Y:S02]  /*2c70*/  SHF.L.U32 R10, R51, 0x18, RZ ;  /* 0x00000018330a7819 */ /* 0x000fe400000006ff */
[----:B------:R-:W-:Y:S02]  /*2c80*/  PRMT R59, R60, 0x7604, R59 ;  /* 0x000076043c3b7816 */ /* 0x000fe4000000003b */
[----:B------:R-:W-:-:S02]  /*2c90*/  LOP3.LUT R46, R13, R46, RZ, 0xfc, !PT ;  /* 0x0000002e0d2e7212 */ /* 0x000fc400078efcff */
[----:B------:R-:W-:Y:S01]  /*2ca0*/  LOP3.LUT R7, R30, 0xff0000, R7, 0xf8, !PT ;  /* 0x00ff00001e077812 */ /* 0x000fe200078ef807 */
[----:B------:R-:W-:Y:S01]  /*2cb0*/  IMAD.SHL.U32 R30, R151, 0x1000000, RZ ;  /* 0x01000000971e7824 */ /* 0x000fe200078e00ff */
[----:B------:R-:W-:Y:S02]  /*2cc0*/  SHF.L.U32 R13, R0, 0x2, RZ ;  /* 0x00000002000d7819 */ /* 0x000fe400000006ff */
[----:B------:R-:W-:Y:S02]  /*2cd0*/  LOP3.LUT R11, R38, 0xff0000, R11, 0xf8, !PT ;  /* 0x00ff0000260b7812 */ /* 0x000fe400078ef80b */
[----:B------:R-:W-:Y:S02]  /*2ce0*/  SHF.L.U32 R42, R42, 0x18, RZ ;  /* 0x000000182a2a7819 */ /* 0x000fe400000006ff */
[----:B------:R-:W-:Y:S01]  /*2cf0*/  LOP3.LUT R29, R29, R10, RZ, 0xfc, !PT ;  /* 0x0000000a1d1d7212 */ /* 0x000fe200078efcff */
[----:B------:R-:W-:Y:S01]  /*2d00*/  IMAD.MOV.U32 R10, RZ, RZ, 0x3021 ;  /* 0x00003021ff0a7424 */ /* 0x000fe200078e00ff */
[----:B------:R-:W-:-:S02]  /*2d10*/  LOP3.LUT R48, R59, 0xff0000, R48, 0xf8, !PT ;  /* 0x00ff00003b307812 */ /* 0x000fc400078ef830 */
[----:B------:R-:W-:Y:S02]  /*2d20*/  LOP3.LUT R31, R52, 0xff0000, R31, 0xf8, !PT ;  /* 0x00ff0000341f7812 */ /* 0x000fe400078ef81f */
[----:B------:R-:W-:Y:S02]  /*2d30*/  LOP3.LUT R34, R7, R34, RZ, 0xfc, !PT ;  /* 0x0000002207227212 */ /* 0x000fe400078efcff */
[----:B------:R-:W-:Y:S02]  /*2d40*/  LOP3.LUT R13, R13, 0xc, RZ, 0xc0, !PT ;  /* 0x0000000c0d0d7812 */ /* 0x000fe400078ec0ff */
[----:B------:R-:W-:Y:S02]  /*2d50*/  MOV R0, 0x2130 ;  /* 0x0000213000007802 */ /* 0x000fe40000000f00 */
[----:B------:R-:W-:Y:S02]  /*2d60*/  LOP3.LUT R11, R11, R42, RZ, 0xfc, !PT ;  /* 0x0000002a0b0b7212 */ /* 0x000fe400078efcff */
[----:B------:R-:W-:-:S02]  /*2d70*/  LOP3.LUT R48, R48, R47, RZ, 0xfc, !PT ;  /* 0x0000002f30307212 */ /* 0x000fc400078efcff */
[----:B------:R-:W-:Y:S02]  /*2d80*/  LOP3.LUT R30, R31, R30, RZ, 0xfc, !PT ;  /* 0x0000001e1f1e7212 */ /* 0x000fe400078efcff */
[----:B------:R-:W-:Y:S02]  /*2d90*/  SEL R7, R34, R5, P2 ;  /* 0x0000000522077207 */ /* 0x000fe40001000000 */
[-C--:B------:R-:W-:Y:S02]  /*2da0*/  SHF.R.U32.HI R10, RZ, R13.reuse, R10 ;  /* 0x0000000dff0a7219 */ /* 0x080fe4000001160a */
[----:B------:R-:W-:Y:S02]  /*2db0*/  SHF.R.U32.HI R0, RZ, R13, R0 ;  /* 0x0000000dff007219 */ /* 0x000fe40000011600 */
[----:B------:R-:W-:Y:S02]  /*2dc0*/  SEL R34, R5, R34, P2 ;  /* 0x0000002205227207 */ /* 0x000fe40001000000 */
[----:B------:R-:W-:-:S02]  /*2dd0*/  SEL R5, R46, R11, P2 ;  /* 0x0000000b2e057207 */ /* 0x000fc40001000000 */
[----:B------:R-:W-:Y:S02]  /*2de0*/  SEL R46, R11, R46, P2 ;  /* 0x0000002e0b2e7207 */ /* 0x000fe40001000000 */
[----:B------:R-:W-:Y:S02]  /*2df0*/  SEL R31, R48, R41, P2 ;  /* 0x00000029301f7207 */ /* 0x000fe40001000000 */
[----:B------:R-:W-:Y:S02]  /*2e00*/  SEL R33, R30, R29, P2 ;  /* 0x0000001d1e217207 */ /* 0x000fe40001000000 */
[----:B------:R-:W-:Y:S02]  /*2e10*/  LOP3.LUT R10, R10, 0xf, RZ, 0xc0, !PT ;  /* 0x0000000f0a0a7812 */ /* 0x000fe400078ec0ff */
[----:B------:R-:W-:Y:S01]  /*2e20*/  LOP3.LUT R11, R0, 0xf, RZ, 0xc0, !PT ;  /* 0x0000000f000b7812 */ /* 0x000fe200078ec0ff */
[----:B------:R-:W-:Y:S01]  /*2e30*/  IMAD.MOV.U32 R0, RZ, RZ, 0x1054 ;  /* 0x00001054ff007424 */ /* 0x000fe200078e00ff */
[----:B------:R-:W-:Y:S01]  /*2e40*/  SEL R48, R41, R48, P2 ;  /* 0x0000003029307207 */ /* 0x000fe20001000000 */
[----:B------:R1:W-:Y:S01]  /*2e50*/  SHFL.IDX PT, R157, R7, R10, 0x1c1f ;  /* 0x001c1f0a079d7589 */ /* 0x0003e200000e0000 */
[----:B------:R-:W-:-:S02]  /*2e60*/  SEL R30, R29, R30, P2 ;  /* 0x0000001e1d1e7207 */ /* 0x000fc40001000000 */
[----:B------:R-:W-:Y:S01]  /*2e70*/  SEL R0, R0, 0x5410, P2 ;  /* 0x0000541000007807 */ /* 0x000fe20001000000 */
[----:B------:R-:W2:Y:S04]  /*2e80*/  SHFL.IDX PT, R34, R34, R11, 0x1c1f ;  /* 0x001c1f0b22227589 */ /* 0x000ea800000e0000 */
[----:B------:R3:W-:Y:S01]  /*2e90*/  SHFL.IDX PT, R159, R5, R10, 0x1c1f ;  /* 0x001c1f0a059f7589 */ /* 0x0007e200000e0000 */
[----:B-1----:R-:W-:-:S03]  /*2ea0*/  FADD R7, R16, R15 ;  /* 0x0000000f10077221 */ /* 0x002fc60000000000 */
[----:B------:R-:W1:Y:S04]  /*2eb0*/  SHFL.IDX PT, R46, R46, R11, 0x1c1f ;  /* 0x001c1f0b2e2e7589 */ /* 0x000e6800000e0000 */
[----:B------:R-:W-:Y:S01]  /*2ec0*/  SHFL.IDX PT, R31, R31, R10, 0x1c1f ;  /* 0x001c1f0a1f1f7589 */ /* 0x000fe200000e0000 */
[----:B---3--:R-:W-:-:S03]  /*2ed0*/  MOV R5, 0x3276 ;  /* 0x0000327600057802 */ /* 0x008fc60000000f00 */
[----:B------:R-:W3:Y:S01]  /*2ee0*/  SHFL.IDX PT, R48, R48, R11, 0x1c1f ;  /* 0x001c1f0b30307589 */ /* 0x000ee200000e0000 */
[----:B------:R-:W-:-:S03]  /*2ef0*/  SEL R5, R5, 0x7632, P2 ;  /* 0x0000763205057807 */ /* 0x000fc60001000000 */
[----:B------:R-:W-:Y:S04]  /*2f00*/  SHFL.IDX PT, R33, R33, R10, 0x1c1f ;  /* 0x001c1f0a21217589 */ /* 0x000fe800000e0000 */
[----:B------:R-:W4:Y:S01]  /*2f10*/  SHFL.IDX PT, R30, R30, R11, 0x1c1f ;  /* 0x001c1f0b1e1e7589 */ /* 0x000f2200000e0000 */
[CCC-:B--2---:R-:W-:Y:S02]  /*2f20*/  PRMT R156, R157.reuse, R0.reuse, R34.reuse ;  /* 0x000000009d9c7216 */ /* 0x1c4fe40000000022 */
[-C--:B------:R-:W-:Y:S02]  /*2f30*/  PRMT R157, R157, R5.reuse, R34 ;  /* 0x000000059d9d7216 */ /* 0x080fe40000000022 */
[C-C-:B-1----:R-:W-:Y:S02]  /*2f40*/  PRMT R158, R159.reuse, R0, R46.reuse ;  /* 0x000000009f9e7216 */ /* 0x142fe4000000002e */
[----:B------:R-:W-:-:S02]  /*2f50*/  PRMT R159, R159, R5, R46 ;  /* 0x000000059f9f7216 */ /* 0x000fc4000000002e */
[CCC-:B---3--:R-:W-:Y:S02]  /*2f60*/  PRMT R152, R31.reuse, R0.reuse, R48.reuse ;  /* 0x000000001f987216 */ /* 0x1c8fe40000000030 */
[-C--:B------:R-:W-:Y:S02]  /*2f70*/  PRMT R153, R31, R5.reuse, R48 ;  /* 0x000000051f997216 */ /* 0x080fe40000000030 */
[C-C-:B----4-:R-:W-:Y:S02]  /*2f80*/  PRMT R154, R33.reuse, R0, R30.reuse ;  /* 0x00000000219a7216 */ /* 0x150fe4000000001e */
[----:B------:R-:W-:Y:S01]  /*2f90*/  PRMT R155, R33, R5, R30 ;  /* 0x00000005219b7216 */ /* 0x000fe2000000001e */
[----:B------:R-:W-:Y:S06]  /*2fa0*/  @!P0 BRA `(.L_x_19) ;  /* 0x0000000000048947 */ /* 0x000fec0003800000 */
[----:B------:R-:W-:Y:S01]  /*2fb0*/  BPT.TRAP 0x1 ;  /* 0x000000040000795c */ /* 0x000fe20000300000 */
.L_x_19:
[----:B------:R-:W1:Y:S02]  /*2fc0*/  SYNCS.PHASECHK.TRANS64.TRYWAIT P1, [UR38+0x1c008], R14 ;  /* 0x01c0080eff0075a7 */ /* 0x000e640008020166 */
[----:B-1----:R-:W-:Y:S05]  /*2fd0*/  @!P1 BRA `(.L_x_20) ;  /* 0x00000090002c9947 */ /* 0x002fea0003800000 */
.L_x_109:
[----:B------:R-:W-:Y:S01]  /*2fe0*/  UIADD3 UR10, UR6, 0x400, URZ ;  /* 0x00000400060a7890 */ /* 0x000fe2000fffe03f */
[----:B------:R-:W-:Y:S01]  /*2ff0*/  WARPGROUP.ARRIVE ;  /* 0x00000000000079c5 */ /* 0x000fe20000000000 */
[----:B------:R-:W-:-:S07]  /*3000*/  UMOV UR11, 0x80000020 ;  /* 0x80000020000b7882 */ /* 0x000fce0000000000 */
[----:B------:R-:W-:Y:S01]  /*3010*/  QGMMA.64x256x32.F32.E4M3.E4M3 R24, R156, gdesc[UR8], RZ, !UPT, gsb0 ;  /* 0x03e000089c187df3 */ /* 0x000fe2000c0008ff */
[----:B------:R-:W-:Y:S01]  /*3020*/  UIADD3 UR10, UR6, 0x402, URZ ;  /* 0x00000402060a7890 */ /* 0x000fe2000fffe03f */
[----:B------:R-:W-:Y:S01]  /*3030*/  UMOV UR11, 0x80000020 ;  /* 0x80000020000b7882 */ /* 0x000fe20000000000 */
[----:B------:R-:W-:Y:S02]  /*3040*/  WARPGROUP.DEPBAR.LE gsb0, 0x0 ;  /* 0x00008000000079c5 */ /* 0x000fe40000010000 */
[----:B------:R-:W-:-:S15]  /*3050*/  WARPGROUP.ARRIVE ;  /* 0x00000000000079c5 */ /* 0x000fde0000000000 */
[----:B------:R-:W-:-:S08]  /*3060*/  NOP ;  /* 0x0000000000007918 */ /* 0x000fd00000000000 */
[----:B------:R-:W-:Y:S03]  /*3070*/  QGMMA.64x256x32.F32.E4M3.E4M3 R24, R152, gdesc[UR8], R24, gsb0 ;  /* 0x03e0000898187df3 */ /* 0x000fe60008000818 */
[----:B------:R-:W-:Y:S02]  /*3080*/  WARPGROUP.DEPBAR.LE gsb0, 0x0 ;  /* 0x00008000000079c5 */ /* 0x000fe40000010000 */
[----:B------:R-:W-:Y:S05]  /*3090*/  @!P0 BRA `(.L_x_21) ;  /* 0x0000000000048947 */ /* 0x000fea0003800000 */
[----:B------:R-:W-:Y:S01]  /*30a0*/  BPT.TRAP 0x1 ;  /* 0x000000040000795c */ /* 0x000fe20000300000 */
.L_x_21:
[----:B------:R-:W-:Y:S01]  /*30b0*/  UISETP.GT.U32.AND UP0, UPT, UR4, 0x1, UPT ;  /* 0x000000010400788c */ /* 0x000fe2000bf04070 */
[----:B------:R-:W-:Y:S01]  /*30c0*/  IMAD.MOV.U32 R16, RZ, RZ, RZ ;  /* 0x000000ffff107224 */ /* 0x000fe200078e00ff */
[----:B------:R-:W-:-:S04]  /*30d0*/  UIADD3 UR7, UR38, 0x1c028, URZ ;  /* 0x0001c02826077890 */ /* 0x000fc8000fffe03f */
[----:B------:R-:W-:Y:S01]  /*30e0*/  PLOP3.LUT P1, PT, PT, PT, UP0, 0x80, 0x0 ;  /* 0x000000000000781c */ /* 0x000fe20003f2f008 */
[----:B------:R-:W-:-:S09]  /*30f0*/  UPRMT UR7, URZ, 0x654, UR7 ;  /* 0x000006543f077896 */ /* 0x000fd20008000007 */
[----:B------:R-:W-:Y:S03]  /*3100*/  SYNCS.ARRIVE.TRANS64.RED.A1T0 RZ, [UR7], RZ ;  /* 0x000000ffffff79a7 */ /* 0x000fe60008100407 */
[----:B------:R-:W-:Y:S05]  /*3110*/  @P1 BRA `(.L_x_22) ;  /* 0x0000000000041947 */ /* 0x000fea0003800000 */
[----:B------:R-:W-:Y:S01]  /*3120*/  BPT.TRAP 0x1 ;  /* 0x000000040000795c */ /* 0x000fe20000300000 */
.L_x_22:
[----:B------:R-:W-:Y:S01]  /*3130*/  ISETP.GE.AND P3, PT, R12, 0x4, PT ;  /* 0x000000040c00780c */ /* 0x000fe20003f66270 */
[----:B------:R-:W-:Y:S01]  /*3140*/  UMOV UR7, 0x1 ;  /* 0x0000000100077882 */ /* 0x000fe20000000000 */
[----:B------:R-:W-:Y:S01]  /*3150*/  UMOV UR4, 0x2 ;  /* 0x0000000200047882 */ /* 0x000fe20000000000 */
[----:B------:R-:W-:Y:S01]  /*3160*/  IADD3 R8, R8, 0x40, RZ ;  /* 0x0000004008087810 */ /* 0x000fe20007ffe0ff */
[----:B-1----:R-:W-:-:S09]  /*3170*/  VIADD R14, R12, 0xfffffffe ;  /* 0xfffffffe0c0e7836 */ /* 0x002fd20000000000 */
[----:B------:R-:W-:Y:S05]  /*3180*/  @!P3 BRA `(.L_x_23) ;  /* 0x0000002400b0b947 */ /* 0x000fea0003800000 */
[----:B------:R-:W-:Y:S01]  /*3190*/  IADD3 R18, R12, -0x3, RZ ;  /* 0xfffffffd0c127810 */ /* 0x000fe20007ffe0ff */
[----:B------:R-:W-:Y:S01]  /*31a0*/  IMAD.MOV.U32 R17, RZ, RZ, R9 ;  /* 0x000000ffff117224 */ /* 0x000fe200078e0009 */
[----:B------:R-:W-:Y:S01]  /*31b0*/  MOV R15, R4 ;  /* 0x00000004000f7202 */ /* 0x000fe20000000f00 */
[----:B------:R-:W-:Y:S01]  /*31c0*/  IMAD.MOV.U32 R16, RZ, RZ, RZ ;  /* 0x000000ffff107224 */ /* 0x000fe200078e00ff */
[----:B------:R-:W-:Y:S01]  /*31d0*/  UMOV UR4, 0x2 ;  /* 0x0000000200047882 */ /* 0x000fe20000000000 */
[----:B------:R-:W-:Y:S01]  /*31e0*/  UMOV UR7, 0x1 ;  /* 0x0000000100077882 */ /* 0x000fe20000000000 */
[----:B------:R-:W-:-:S05]  /*31f0*/  ULDC UR39, c[0x0][0x604] ;  /* 0x0001810000277ab9 */ /* 0x000fca0000000800 */
.L_x_34:
[----:B------:R-:W-:Y:S02]  /*3200*/  PLOP3.LUT P4, PT, PT, PT, UP1, 0x80, 0x0 ;  /* 0x000000000000781c */ /* 0x000fe40003f8f018 */
[----:B------:R-:W-:-:S11]  /*3210*/  MOV R14, R18 ;  /* 0x00000012000e7202 */ /* 0x000fd60000000f00 */
[----:B------:R-:W-:Y:S05]  /*3220*/  @!P4 BRA `(.L_x_24) ;  /* 0x000000000004c947 */ /* 0x000fea0003800000 */
[----:B------:R-:W-:Y:S01]  /*3230*/  BPT.TRAP 0x1 ;  /* 0x000000040000795c */ /* 0x000fe20000300000 */
.L_x_24:
[----:B------:R-:W-:Y:S01]  /*3240*/  ULEA UR10, UR4, UR38, 0x3 ;  /* 0x00000026040a7291 */ /* 0x000fe2000f8e183f */
[----:B------:R-:W-:-:S08]  /*3250*/  SHF.L.U32 R4, R16, 0x1f, RZ ;  /* 0x0000001f10047819 */ /* 0x000fd000000006ff */
[----:B------:R-:W1:Y:S02]  /*3260*/  SYNCS.PHASECHK.TRANS64.TRYWAIT P3, [UR10+0x1c000], R4 ;  /* 0x01c00004ff0075a7 */ /* 0x000e64000806014a */
[----:B-1----:R-:W-:Y:S05]  /*3270*/  @!P3 BRA `(.L_x_25) ;  /* 0x0000008c009cb947 */ /* 0x002fea0003800000 */
.L_x_110:
[----:B------:R-:W-:Y:S01]  /*3280*/  ULEA UR10, UR4, UR6, 0xa ;  /* 0x00000006040a7291 */ /* 0x000fe2000f8e503f */
[----:B------:R-:W-:Y:S01]  /*3290*/  WARPGROUP.ARRIVE ;  /* 0x00000000000079c5 */ /* 0x000fe20000000000 */
[----:B------:R-:W-:Y:S01]  /*32a0*/  UMOV UR11, 0x40000040 ;  /* 0x40000040000b7882 */ /* 0x000fe20000000000 */
[----:B------:R-:W-:Y:S01]  /*32b0*/  UMOV UR15, 0x40000040 ;  /* 0x40000040000f7882 */ /* 0x000fe20000000000 */
[----:B------:R-:W-:Y:S02]  /*32c0*/  UIADD3 UR14, UR10, 0x2, URZ ;  /* 0x000000020a0e7890 */ /* 0x000fe4000fffe03f */
[----:B------:R-:W-:Y:S01]  /*32d0*/  UIADD3 UR18, UR10, 0x4, URZ ;  /* 0x000000040a127890 */ /* 0x000fe2000fffe03f */
[----:B------:R-:W-:Y:S02]  /*32e0*/  UMOV UR19, 0x40000040 ;  /* 0x4000004000137882 */ /* 0x000fe40000000000 */
[----:B------:R-:W-:Y:S01]  /*32f0*/  QGMMA.64x64x32.F32.E4M3.E4M3 R152, gdesc[UR8], RZ, !UPT, gsb0 ;  /* 0x00e00000089879f3 */ /* 0x000fe2000c0008ff */
[----:B------:R-:W-:Y:S01]  /*3300*/  UIADD3 UR22, UR10, 0x6, URZ ;  /* 0x000000060a167890 */ /* 0x000fe2000fffe03f */
[----:B------:R-:W-:Y:S01]  /*3310*/  UMOV UR23, 0x40000040 ;  /* 0x4000004000177882 */ /* 0x000fe20000000000 */
        /* <DEDUP_REMOVED lines=8> */
[----:B------:R-:W-:-:S04]  /*33a0*/  UIADD3 UR4, UR4, 0x1, URZ ;  /* 0x0000000104047890 */ /* 0x000fc8000fffe03f */
[----:B------:R-:W-:-:S04]  /*33b0*/  UISETP.NE.AND UP0, UPT, UR4, 0x5, UPT ;  /* 0x000000050400788c */ /* 0x000fc8000bf05270 */
[----:B------:R-:W-:Y:S02]  /*33c0*/  USEL UR11, URZ, 0x1, UP0 ;  /* 0x000000013f0b7887 */ /* 0x000fe40008000000 */
[----:B------:R-:W-:-:S04]  /*33d0*/  USEL UR10, UR4, URZ, UP0 ;  /* 0x0000003f040a7287 */ /* 0x000fc80008000000 */
[----:B------:R-:W-:Y:S01]  /*33e0*/  LOP3.LUT R12, R16, UR11, RZ, 0x3c, !PT ;  /* 0x0000000b100c7c12 */ /* 0x000fe2000f8e3cff */
        /* <DEDUP_REMOVED lines=22> */
[----:B------:R-:W-:Y:S05]  /*3550*/  @!P4 BRA `(.L_x_26) ;  /* 0x000000000004c947 */ /* 0x000fea0003800000 */
[----:B------:R-:W-:Y:S01]  /*3560*/  BPT.TRAP 0x1 ;  /* 0x000000040000795c */ /* 0x000fe20000300000 */
.L_x_26:
[----:B-1----:R-:W-:Y:S01]  /*3570*/  FMNMX R4, R152, R17, !PT ;  /* 0x0000001198047209 */ /* 0x002fe20007800000 */
[----:B------:R-:W-:Y:S01]  /*3580*/  ULEA UR4, UR10, UR38, 0x3 ;  /* 0x000000260a047291 */ /* 0x000fe2000f8e183f */
[----:B------:R-:W-:Y:S02]  /*3590*/  FMNMX R18, R154, R15, !PT ;  /* 0x0000000f9a127209 */ /* 0x000fe40007800000 */
[----:B------:R-:W-:Y:S02]  /*35a0*/  FMNMX R9, R153, R4, !PT ;  /* 0x0000000499097209 */ /* 0x000fe40007800000 */
[----:B------:R-:W-:Y:S02]  /*35b0*/  FMNMX R19, R155, R18, !PT ;  /* 0x000000129b137209 */ /* 0x000fe40007800000 */
[----:B------:R-:W-:-:S04]  /*35c0*/  FMNMX R4, R156, R9, !PT ;  /* 0x000000099c047209 */ /* 0x000fc80007800000 */
        /* <DEDUP_REMOVED lines=12> */
[----:B------:R-:W-:-:S05]  /*3690*/  FMNMX R4, R181, R4, !PT ;  /* 0x00000004b5047209 */ /* 0x000fca0007800000 */
[----:B------:R-:W1:Y:S02]  /*36a0*/  SHFL.BFLY PT, R9, R4, 0x1, 0x1f ;  /* 0x0c201f0004097f89 */ /* 0x000e6400000e0000 */
[----:B-1----:R-:W-:Y:S02]  /*36b0*/  FMNMX R10, R4, R9, !PT ;  /* 0x00000009040a7209 */ /* 0x002fe40007800000 */
[----:B------:R-:W-:-:S03]  /*36c0*/  FMNMX R4, R158, R19, !PT ;  /* 0x000000139e047209 */ /* 0x000fc60007800000 */
[----:B------:R-:W1:Y:S01]  /*36d0*/  SHFL.BFLY PT, R9, R10, 0x2, 0x1f ;  /* 0x0c401f000a097f89 */ /* 0x000e6200000e0000 */
[----:B------:R-:W-:-:S04]  /*36e0*/  FMNMX R19, R159, R4, !PT ;  /* 0x000000049f137209 */ /* 0x000fc80007800000 */
[----:B------:R-:W-:-:S04]  /*36f0*/  FMNMX R4, R162, R19, !PT ;  /* 0x00000013a2047209 */ /* 0x000fc80007800000 */
[----:B------:R-:W-:-:S04]  /*3700*/  FMNMX R21, R163, R4, !PT ;  /* 0x00000004a3157209 */ /* 0x000fc80007800000 */
[----:B------:R-:W-:-:S04]  /*3710*/  FMNMX R4, R166, R21, !PT ;  /* 0x00000015a6047209 */ /* 0x000fc80007800000 */
[----:B------:R-:W-:-:S04]  /*3720*/  FMNMX R21, R167, R4, !PT ;  /* 0x00000004a7157209 */ /* 0x000fc80007800000 */
[----:B------:R-:W-:Y:S02]  /*3730*/  FMNMX R4, R170, R21, !PT ;  /* 0x00000015aa047209 */ /* 0x000fe40007800000 */
[----:B-1----:R-:W-:Y:S02]  /*3740*/  FMNMX R9, R10, R9, !PT ;  /* 0x000000090a097209 */ /* 0x002fe40007800000 */
[----:B------:R-:W-:Y:S02]  /*3750*/  FMNMX R21, R171, R4, !PT ;  /* 0x00000004ab157209 */ /* 0x000fe40007800000 */
[C---:B------:R-:W-:Y:S02]  /*3760*/  FSETP.NEU.AND P3, PT, R9.reuse, -INF , PT ;  /* 0xff8000000900780b */ /* 0x040fe40003f6d000 */
[----:B------:R-:W-:Y:S02]  /*3770*/  FMNMX R4, R174, R21, !PT ;  /* 0x00000015ae047209 */ /* 0x000fe40007800000 */
[----:B------:R-:W-:-:S02]  /*3780*/  FSEL R16, R9, RZ, P3 ;  /* 0x000000ff09107208 */ /* 0x000fc40001800000 */
[----:B------:R-:W-:-:S03]  /*3790*/  FMNMX R23, R175, R4, !PT ;  /* 0x00000004af177209 */ /* 0x000fc60007800000 */
[----:B------:R-:W-:Y:S01]  /*37a0*/  FMUL R184, R16, UR39 ;  /* 0x0000002710b87c20 */ /* 0x000fe20008400000 */
[----:B------:R-:W-:Y:S01]  /*37b0*/  FMNMX R4, R178, R23, !PT ;  /* 0x00000017b2047209 */ /* 0x000fe20007800000 */
[----:B------:R-:W-:-:S02]  /*37c0*/  FADD R16, -R16, R17 ;  /* 0x0000001110107221 */ /* 0x000fc40000000100 */
[--C-:B------:R-:W-:Y:S01]  /*37d0*/  FFMA R18, R156, UR39, -R184.reuse ;  /* 0x000000279c127c23 */ /* 0x100fe200080008b8 */
[----:B------:R-:W-:-:S01]  /*37e0*/  FFMA R152, R152, UR39, -R184 ;  /* 0x0000002798987c23 */ /* 0x000fc200080008b8 */
[--C-:B------:R-:W-:Y:S01]  /*37f0*/  FFMA R19, R157, UR39, -R184.reuse ;  /* 0x000000279d137c23 */ /* 0x100fe200080008b8 */
[----:B------:R-:W-:-:S01]  /*3800*/  FFMA R11, R153, UR39, -R184 ;  /* 0x00000027990b7c23 */ /* 0x000fc200080008b8 */
[--C-:B------:R-:W-:Y:S01]  /*3810*/  FFMA R22, R164, UR39, -R184.reuse ;  /* 0x00000027a4167c23 */ /* 0x100fe200080008b8 */
[----:B------:R-:W-:Y:S01]  /*3820*/  FSETP.GEU.AND P3, PT, R18, -126, PT ;  /* 0xc2fc00001200780b */ /* 0x000fe20003f6e000 */
[--C-:B------:R-:W-:Y:S01]  /*3830*/  FFMA R20, R160, UR39, -R184.reuse ;  /* 0x00000027a0147c23 */ /* 0x100fe200080008b8 */
[----:B------:R-:W-:Y:S01]  /*3840*/  FSETP.GEU.AND P5, PT, R152, -126, PT ;  /* 0xc2fc00009800780b */ /* 0x000fe20003fae000 */
[--C-:B------:R-:W-:Y:S01]  /*3850*/  FFMA R23, R165, UR39, -R184.reuse ;  /* 0x00000027a5177c23 */ /* 0x100fe200080008b8 */
[----:B------:R-:W-:Y:S01]  /*3860*/  FSETP.GEU.AND P4, PT, R19, -126, PT ;  /* 0xc2fc00001300780b */ /* 0x000fe20003f8e000 */
[--C-:B------:R-:W-:Y:S01]  /*3870*/  FFMA R21, R161, UR39, -R184.reuse ;  /* 0x00000027a1157c23 */ /* 0x100fe200080008b8 */
[----:B------:R-:W-:Y:S01]  /*3880*/  FSETP.GEU.AND P6, PT, R11, -126, PT ;  /* 0xc2fc00000b00780b */ /* 0x000fe20003fce000 */
[--C-:B------:R-:W-:Y:S01]  /*3890*/  FFMA R157, R172, UR39, -R184.reuse ;  /* 0x00000027ac9d7c23 */ /* 0x100fe200080008b8 */
[----:B------:R-:W-:Y:S01]  /*38a0*/  FMNMX R153, R179, R4, !PT ;  /* 0x00000004b3997209 */ /* 0x000fe20007800000 */
[--C-:B------:R-:W-:Y:S01]  /*38b0*/  FFMA R156, R173, UR39, -R184.reuse ;  /* 0x00000027ad9c7c23 */ /* 0x100fe200080008b8 */
[----:B------:R-:W-:-:S01]  /*38c0*/  FFMA R180, R180, UR39, -R184 ;  /* 0x00000027b4b47c23 */ /* 0x000fc200080008b8 */
[--C-:B------:R-:W-:Y:S01]  /*38d0*/  FFMA R176, R176, UR39, -R184.reuse ;  /* 0x00000027b0b07c23 */ /* 0x100fe200080008b8 */
[----:B------:R-:W-:Y:S01]  /*38e0*/  FMNMX R4, R182, R153, !PT ;  /* 0x00000099b6047209 */ /* 0x000fe20007800000 */
[----:B------:R-:W-:Y:S01]  /*38f0*/  @!P3 FMUL R18, R18, 0.5 ;  /* 0x3f0000001212b820 */ /* 0x000fe20000400000 */
[----:B------:R-:W-:-:S01]  /*3900*/  FFMA R153, R168, UR39, -R184 ;  /* 0x00000027a8997c23 */ /* 0x000fc200080008b8 */
[----:B------:R-:W-:Y:S01]  /*3910*/  @!P5 FMUL R152, R152, 0.5 ;  /* 0x3f0000009898d820 */ /* 0x000fe20000400000 */
[----:B------:R-:W-:Y:S01]  /*3920*/  FMNMX R4, R183, R4, !PT ;  /* 0x00000004b7047209 */ /* 0x000fe20007800000 */
[----:B------:R-:W-:Y:S01]  /*3930*/  @!P4 FMUL R19, R19, 0.5 ;  /* 0x3f0000001313c820 */ /* 0x000fe20000400000 */
[----:B------:R-:W-:-:S01]  /*3940*/  FFMA R160, R177, UR39, -R184 ;  /* 0x00000027b1a07c23 */ /* 0x000fc200080008b8 */
[----:B------:R-:W1:Y:S01]  /*3950*/  MUFU.EX2 R18, R18 ;  /* 0x0000001200127308 */ /* 0x000e620000000800 */
[----:B------:R-:W-:Y:S01]  /*3960*/  @!P6 FMUL R11, R11, 0.5 ;  /* 0x3f0000000b0be820 */ /* 0x000fe20000400000 */
[----:B------:R-:W2:Y:S01]  /*3970*/  SHFL.BFLY PT, R161, R4, 0x1, 0x1f ;  /* 0x0c201f0004a17f89 */ /* 0x000ea200000e0000 */
[----:B------:R-:W-:-:S05]  /*3980*/  FFMA R181, R181, UR39, -R184 ;  /* 0x00000027b5b57c23 */ /* 0x000fca00080008b8 */
[----:B------:R3:W4:Y:S08]  /*3990*/  MUFU.EX2 R10, R152 ;  /* 0x00000098000a7308 */ /* 0x0007300000000800 */
[----:B------:R-:W5:Y:S01]  /*39a0*/  MUFU.EX2 R19, R19 ;  /* 0x0000001300137308 */ /* 0x000f620000000800 */
[----:B-1----:R-:W-:Y:S01]  /*39b0*/  @!P3 FMUL R18, R18, R18 ;  /* 0x000000121212b220 */ /* 0x002fe20000400000 */
[----:B------:R-:W-:Y:S01]  /*39c0*/  FSETP.GEU.AND P3, PT, R22, -126, PT ;  /* 0xc2fc00001600780b */ /* 0x000fe20003f6e000 */
[----:B---3--:R-:W-:-:S05]  /*39d0*/  FFMA R152, R169, UR39, -R184 ;  /* 0x00000027a9987c23 */ /* 0x008fca00080008b8 */
[----:B------:R-:W1:Y:S01]  /*39e0*/  MUFU.EX2 R11, R11 ;  /* 0x0000000b000b7308 */ /* 0x000e620000000800 */
[----:B----4-:R-:W-:Y:S01]  /*39f0*/  @!P5 FMUL R10, R10, R10 ;  /* 0x0000000a0a0ad220 */ /* 0x010fe20000400000 */
[----:B------:R-:W-:Y:S02]  /*3a00*/  FSETP.GEU.AND P5, PT, R20, -126, PT ;  /* 0xc2fc00001400780b */ /* 0x000fe40003fae000 */
[----:B--2---:R-:W-:-:S03]  /*3a10*/  FMNMX R4, R4, R161, !PT ;  /* 0x000000a104047209 */ /* 0x004fc60007800000 */
[----:B------:R-:W-:Y:S01]  /*3a20*/  @!P3 FMUL R22, R22, 0.5 ;  /* 0x3f0000001616b820 */ /* 0x000fe20000400000 */
[----:B-----5:R-:W-:Y:S01]  /*3a30*/  @!P4 FMUL R19, R19, R19 ;  /* 0x000000131313c220 */ /* 0x020fe20000400000 */
[----:B------:R-:W-:Y:S01]  /*3a40*/  FSETP.GEU.AND P4, PT, R23, -126, PT ;  /* 0xc2fc00001700780b */ /* 0x000fe20003f8e000 */
[----:B------:R-:W2:Y:S03]  /*3a50*/  SHFL.BFLY PT, R161, R4, 0x2, 0x1f ;  /* 0x0c401f0004a17f89 */ /* 0x000ea600000e0000 */
[----:B------:R-:W3:Y:S02]  /*3a60*/  MUFU.EX2 R22, R22 ;  /* 0x0000001600167308 */ /* 0x000ee40000000800 */
[----:B------:R-:W-:Y:S01]  /*3a70*/  @!P5 FMUL R20, R20, 0.5 ;  /* 0x3f0000001414d820 */ /* 0x000fe20000400000 */
[----:B-1----:R-:W-:Y:S01]  /*3a80*/  @!P6 FMUL R11, R11, R11 ;  /* 0x0000000b0b0be220 */ /* 0x002fe20000400000 */
[----:B------:R-:W-:-:S04]  /*3a90*/  FSETP.GEU.AND P6, PT, R21, -126, PT ;  /* 0xc2fc00001500780b */ /* 0x000fc80003fce000 */
[----:B------:R-:W1:Y:S01]  /*3aa0*/  MUFU.EX2 R20, R20 ;  /* 0x0000001400147308 */ /* 0x000e620000000800 */
[----:B------:R-:W-:-:S07]  /*3ab0*/  @!P4 FMUL R23, R23, 0.5 ;  /* 0x3f0000001717c820 */ /* 0x000fce0000400000 */
[----:B------:R-:W4:Y:S01]  /*3ac0*/  MUFU.EX2 R23, R23 ;  /* 0x0000001700177308 */ /* 0x000f220000000800 */
[----:B---3--:R-:W-:Y:S01]  /*3ad0*/  @!P3 FMUL R22, R22, R22 ;  /* 0x000000161616b220 */ /* 0x008fe20000400000 */
[----:B------:R-:W-:Y:S01]  /*3ae0*/  FSETP.GEU.AND P3, PT, R157, -126, PT ;  /* 0xc2fc00009d00780b */ /* 0x000fe20003f6e000 */
[----:B------:R-:W-:Y:S01]  /*3af0*/  @!P6 FMUL R21, R21, 0.5 ;  /* 0x3f0000001515e820 */ /* 0x000fe20000400000 */
[----:B--2---:R-:W-:Y:S01]  /*3b00*/  FMNMX R4, R4, R161, !PT ;  /* 0x000000a104047209 */ /* 0x004fe20007800000 */
[----:B-1----:R-:W-:Y:S01]  /*3b10*/  @!P5 FMUL R20, R20, R20 ;  /* 0x000000141414d220 */ /* 0x002fe20000400000 */
[----:B------:R-:W-:-:S03]  /*3b20*/  FSETP.GEU.AND P5, PT, R153, -126, PT ;  /* 0xc2fc00009900780b */ /* 0x000fc60003fae000 */
[----:B------:R-:W1:Y:S06]  /*3b30*/  MUFU.EX2 R21, R21 ;  /* 0x0000001500157308 */ /* 0x000e6c0000000800 */
[----:B------:R-:W-:Y:S01]  /*3b40*/  @!P3 FMUL R157, R157, 0.5 ;  /* 0x3f0000009d9db820 */ /* 0x000fe20000400000 */
[----:B----4-:R-:W-:Y:S01]  /*3b50*/  @!P4 FMUL R23, R23, R23 ;  /* 0x000000171717c220 */ /* 0x010fe20000400000 */
[----:B------:R-:W-:-:S04]  /*3b60*/  FSETP.GEU.AND P4, PT, R156, -126, PT ;  /* 0xc2fc00009c00780b */ /* 0x000fc80003f8e000 */
[----:B------:R-:W2:Y:S01]  /*3b70*/  MUFU.EX2 R157, R157 ;  /* 0x0000009d009d7308 */ /* 0x000ea20000000800 */
[----:B------:R-:W-:Y:S01]  /*3b80*/  @!P5 FMUL R153, R153, 0.5 ;  /* 0x3f0000009999d820 */ /* 0x000fe20000400000 */
[----:B-1----:R-:W-:-:S06]  /*3b90*/  @!P6 FMUL R21, R21, R21 ;  /* 0x000000151515e220 */ /* 0x002fcc0000400000 */
[----:B------:R-:W1:Y:S01]  /*3ba0*/  MUFU.EX2 R153, R153 ;  /* 0x0000009900997308 */ /* 0x000e620000000800 */
[----:B------:R-:W-:Y:S01]  /*3bb0*/  FSETP.GEU.AND P6, PT, R152, -126, PT ;  /* 0xc2fc00009800780b */ /* 0x000fe20003fce000 */
[----:B------:R-:W-:-:S06]  /*3bc0*/  @!P4 FMUL R156, R156, 0.5 ;  /* 0x3f0000009c9cc820 */ /* 0x000fcc0000400000 */
[----:B------:R-:W3:Y:S01]  /*3bd0*/  MUFU.EX2 R156, R156 ;  /* 0x0000009c009c7308 */ /* 0x000ee20000000800 */
[----:B--2---:R-:W-:Y:S01]  /*3be0*/  @!P3 FMUL R157, R157, R157 ;  /* 0x0000009d9d9db220 */ /* 0x004fe20000400000 */
[----:B------:R-:W-:-:S04]  /*3bf0*/  FSETP.GEU.AND P3, PT, R180, -126, PT ;  /* 0xc2fc0000b400780b */ /* 0x000fc80003f6e000 */
[----:B------:R-:W-:Y:S01]  /*3c00*/  @!P6 FMUL R152, R152, 0.5 ;  /* 0x3f0000009898e820 */ /* 0x000fe20000400000 */
[----:B-1----:R-:W-:Y:S01]  /*3c10*/  @!P5 FMUL R153, R153, R153 ;  /* 0x000000999999d220 */ /* 0x002fe20000400000 */
[----:B------:R-:W-:-:S04]  /*3c20*/  FSETP.GEU.AND P5, PT, R176, -126, PT ;  /* 0xc2fc0000b000780b */ /* 0x000fc80003fae000 */
[----:B------:R-:W1:Y:S03]  /*3c30*/  MUFU.EX2 R152, R152 ;  /* 0x0000009800987308 */ /* 0x000e660000000800 */
[----:B------:R-:W-:Y:S01]  /*3c40*/  @!P3 FMUL R180, R180, 0.5 ;  /* 0x3f000000b4b4b820 */ /* 0x000fe20000400000 */
[----:B---3--:R-:W-:Y:S01]  /*3c50*/  @!P4 FMUL R156, R156, R156 ;  /* 0x0000009c9c9cc220 */ /* 0x008fe20000400000 */
[----:B------:R-:W-:-:S03]  /*3c60*/  FSETP.NEU.AND P4, PT, R4, -INF , PT ;  /* 0xff8000000400780b */ /* 0x000fc60003f8d000 */
[----:B------:R2:W3:Y:S01]  /*3c70*/  MUFU.EX2 R165, R180 ;  /* 0x000000b400a57308 */ /* 0x0004e20000000800 */
[----:B------:R-:W-:Y:S01]  /*3c80*/  FSEL R184, R4, RZ, P4 ;  /* 0x000000ff04b87208 */ /* 0x000fe20002000000 */
[----:B------:R-:W-:Y:S01]  /*3c90*/  @!P5 FMUL R176, R176, 0.5 ;  /* 0x3f000000b0b0d820 */ /* 0x000fe20000400000 */
[----:B------:R-:W-:-:S03]  /*3ca0*/  FSETP.GEU.AND P4, PT, R181, -126, PT ;  /* 0xc2fc0000b500780b */ /* 0x000fc60003f8e000 */
[----:B------:R-:W-:Y:S02]  /*3cb0*/  FMUL R172, R184, UR39 ;  /* 0x00000027b8ac7c20 */ /* 0x000fe40008400000 */
[----:B------:R4:W5:Y:S01]  /*3cc0*/  MUFU.EX2 R161, R176 ;  /* 0x000000b000a17308 */ /* 0x0009620000000800 */
[----:B-1----:R-:W-:Y:S01]  /*3cd0*/  @!P6 FMUL R152, R152, R152 ;  /* 0x000000989898e220 */ /* 0x002fe20000400000 */
[----:B------:R-:W-:Y:S01]  /*3ce0*/  FSETP.GEU.AND P6, PT, R160, -126, PT ;  /* 0xc2fc0000a000780b */ /* 0x000fe20003fce000 */
[----:B------:R-:W-:-:S01]  /*3cf0*/  FFMA R173, R158, UR39, -R172 ;  /* 0x000000279ead7c23 */ /* 0x000fc200080008ac */
[--C-:B------:R-:W-:Y:S01]  /*3d00*/  FFMA R168, R154, UR39, -R172.reuse ;  /* 0x000000279aa87c23 */ /* 0x100fe200080008ac */
[----:B------:R-:W-:-:S01]  /*3d10*/  FFMA R169, R155, UR39, -R172 ;  /* 0x000000279ba97c23 */ /* 0x000fc200080008ac */
[--C-:B--2---:R-:W-:Y:S01]  /*3d20*/  FFMA R180, R166, UR39, -R172.reuse ;  /* 0x00000027a6b47c23 */ /* 0x104fe200080008ac */
[----:B------:R-:W-:-:S01]  /*3d30*/  FFMA R177, R162, UR39, -R172 ;  /* 0x00000027a2b17c23 */ /* 0x000fc200080008ac */
[--C-:B------:R-:W-:Y:S01]  /*3d40*/  FFMA R175, R175, UR39, -R172.reuse ;  /* 0x00000027afaf7c23 */ /* 0x100fe200080008ac */
[----:B---3--:R-:W-:Y:S01]  /*3d50*/  @!P3 FMUL R165, R165, R165 ;  /* 0x000000a5a5a5b220 */ /* 0x008fe20000400000 */
[----:B------:R-:W-:Y:S01]  /*3d60*/  FSETP.GEU.AND P3, PT, R173, -126, PT ;  /* 0xc2fc0000ad00780b */ /* 0x000fe20003f6e000 */
[----:B------:R-:W-:Y:S01]  /*3d70*/  @!P4 FMUL R181, R181, 0.5 ;  /* 0x3f000000b5b5c820 */ /* 0x000fe20000400000 */
[--C-:B----4-:R-:W-:Y:S01]  /*3d80*/  FFMA R176, R159, UR39, -R172.reuse ;  /* 0x000000279fb07c23 */ /* 0x110fe200080008ac */
[----:B------:R-:W-:-:S01]  /*3d90*/  FFMA R178, R178, UR39, -R172 ;  /* 0x00000027b2b27c23 */ /* 0x000fc200080008ac */
[----:B------:R-:W-:Y:S01]  /*3da0*/  FFMA R183, R183, UR39, -R172 ;  /* 0x00000027b7b77c23 */ /* 0x000fe200080008ac */
[----:B------:R-:W-:Y:S01]  /*3db0*/  @!P6 FMUL R160, R160, 0.5 ;  /* 0x3f000000a0a0e820 */ /* 0x000fe20000400000 */
[----:B------:R-:W1:Y:S01]  /*3dc0*/  MUFU.EX2 R154, R181 ;  /* 0x000000b5009a7308 */ /* 0x000e620000000800 */
[----:B-----5:R-:W-:Y:S01]  /*3dd0*/  @!P5 FMUL R161, R161, R161 ;  /* 0x000000a1a1a1d220 */ /* 0x020fe20000400000 */
[----:B------:R-:W-:Y:S01]  /*3de0*/  FSETP.GEU.AND P5, PT, R168, -126, PT ;  /* 0xc2fc0000a800780b */ /* 0x000fe20003fae000 */
[----:B------:R-:W-:-:S01]  /*3df0*/  FADD R184, -R184, R15 ;  /* 0x0000000fb8b87221 */ /* 0x000fc20000000100 */
[----:B------:R-:W-:Y:S01]  /*3e00*/  FADD R15, R10, R153 ;  /* 0x000000990a0f7221 */ /* 0x000fe20000000000 */
[----:B------:R-:W-:-:S02]  /*3e10*/  F2FP.SATFINITE.E4M3.F32.PACK_AB_MERGE_C R10, RZ, R10, RZ ;  /* 0x0000000aff0a723e */ /* 0x000fc400048070ff */
[----:B------:R-:W-:Y:S01]  /*3e20*/  @!P3 FMUL R173, R173, 0.5 ;  /* 0x3f000000adadb820 */ /* 0x000fe20000400000 */
[----:B------:R-:W2:Y:S01]  /*3e30*/  MUFU.EX2 R160, R160 ;  /* 0x000000a000a07308 */ /* 0x000ea20000000800 */
[----:B------:R-:W-:Y:S01]  /*3e40*/  LOP3.LUT R10, R10, 0xff, RZ, 0xc0, !PT ;  /* 0x000000ff0a0a7812 */ /* 0x000fe200078ec0ff */
[----:B------:R-:W-:Y:S01]  /*3e50*/  FMUL R184, R184, UR39 ;  /* 0x00000027b8b87c20 */ /* 0x000fe20008400000 */
[----:B------:R-:W-:-:S04]  /*3e60*/  F2FP.SATFINITE.E4M3.F32.PACK_AB_MERGE_C R153, RZ, R153, RZ ;  /* 0x00000099ff99723e */ /* 0x000fc800048070ff */
[----:B------:R-:W-:Y:S01]  /*3e70*/  @!P5 FMUL R168, R168, 0.5 ;  /* 0x3f000000a8a8d820 */ /* 0x000fe20000400000 */
[----:B------:R3:W4:Y:S01]  /*3e80*/  MUFU.EX2 R159, R173 ;  /* 0x000000ad009f7308 */ /* 0x0007220000000800 */
[----:B-1----:R-:W-:Y:S01]  /*3e90*/  @!P4 FMUL R154, R154, R154 ;  /* 0x0000009a9a9ac220 */ /* 0x002fe20000400000 */
[----:B------:R-:W-:Y:S02]  /*3ea0*/  FSETP.GEU.AND P4, PT, R176, -126, PT ;  /* 0xc2fc0000b000780b */ /* 0x000fe40003f8e000 */
[----:B------:R-:W-:-:S04]  /*3eb0*/  LOP3.LUT R153, R153, 0xff, RZ, 0xc0, !PT ;  /* 0x000000ff99997812 */ /* 0x000fc800078ec0ff */
[----:B------:R1:W5:Y:S01]  /*3ec0*/  MUFU.EX2 R164, R168 ;  /* 0x000000a800a47308 */ /* 0x0003620000000800 */
[----:B--2---:R-:W-:Y:S01]  /*3ed0*/  @!P6 FMUL R160, R160, R160 ;  /* 0x000000a0a0a0e220 */ /* 0x004fe20000400000 */
[----:B------:R-:W-:Y:S01]  /*3ee0*/  FSETP.GEU.AND P6, PT, R169, -126, PT ;  /* 0xc2fc0000a900780b */ /* 0x000fe20003fce000 */
[----:B---3--:R-:W-:-:S01]  /*3ef0*/  FFMA R173, R170, UR39, -R172 ;  /* 0x00000027aaad7c23 */ /* 0x008fc200080008ac */
[--C-:B------:R-:W-:Y:S01]  /*3f00*/  FFMA R170, R174, UR39, -R172.reuse ;  /* 0x00000027aeaa7c23 */ /* 0x100fe200080008ac */
[----:B------:R-:W-:-:S01]  /*3f10*/  FFMA R174, R182, UR39, -R172 ;  /* 0x00000027b6ae7c23 */ /* 0x000fc200080008ac */
[----:B------:R-:W-:Y:S01]  /*3f20*/  FADD R182, R23, R154 ;  /* 0x0000009a17b67221 */ /* 0x000fe20000000000 */
[----:B------:R-:W-:Y:S01]  /*3f30*/  @!P4 FMUL R176, R176, 0.5 ;  /* 0x3f000000b0b0c820 */ /* 0x000fe20000400000 */
[----:B------:R-:W-:Y:S01]  /*3f40*/  F2FP.SATFINITE.E4M3.F32.PACK_AB_MERGE_C R154, RZ, R154, RZ ;  /* 0x0000009aff9a723e */ /* 0x000fe200048070ff */
[----:B----4-:R-:W-:Y:S01]  /*3f50*/  @!P3 FMUL R159, R159, R159 ;  /* 0x0000009f9f9fb220 */ /* 0x010fe20000400000 */
[----:B------:R-:W-:Y:S01]  /*3f60*/  FSETP.GEU.AND P3, PT, R180, -126, PT ;  /* 0xc2fc0000b400780b */ /* 0x000fe20003f6e000 */
[----:B------:R2:W3:Y:S01]  /*3f70*/  MUFU.EX2 R158, R176 ;  /* 0x000000b0009e7308 */ /* 0x0004e20000000800 */
[----:B-1----:R-:W-:-:S01]  /*3f80*/  FFMA R168, R163, UR39, -R172 ;  /* 0x00000027a3a87c23 */ /* 0x002fc200080008ac */
[----:B------:R-:W-:-:S02]  /*3f90*/  F2FP.SATFINITE.E4M3.F32.PACK_AB_MERGE_C R23, RZ, R23, RZ ;  /* 0x00000017ff17723e */ /* 0x000fc400048070ff */
[----:B------:R-:W-:Y:S01]  /*3fa0*/  @!P6 FMUL R169, R169, 0.5 ;  /* 0x3f000000a9a9e820 */ /* 0x000fe20000400000 */
[----:B------:R-:W-:Y:S01]  /*3fb0*/  LOP3.LUT R154, R154, 0xffff, RZ, 0xc0, !PT ;  /* 0x0000ffff9a9a7812 */ /* 0x000fe200078ec0ff */
[----:B-----5:R-:W-:Y:S01]  /*3fc0*/  @!P5 FMUL R164, R164, R164 ;  /* 0x000000a4a4a4d220 */ /* 0x020fe20000400000 */
[----:B------:R-:W-:Y:S01]  /*3fd0*/  FSETP.GEU.AND P5, PT, R177, -126, PT ;  /* 0xc2fc0000b100780b */ /* 0x000fe20003fae000 */
[----:B------:R1:W4:Y:S01]  /*3fe0*/  MUFU.EX2 R155, R169 ;  /* 0x000000a9009b7308 */ /* 0x0003220000000800 */
[----:B--2---:R-:W-:-:S01]  /*3ff0*/  FFMA R176, R171, UR39, -R172 ;  /* 0x00000027abb07c23 */ /* 0x004fc200080008ac */
[----:B------:R-:W-:Y:S02]  /*4000*/  LOP3.LUT R23, R23, 0xffff, RZ, 0xc0, !PT ;  /* 0x0000ffff17177812 */ /* 0x000fe400078ec0ff */
[----:B------:R-:W-:Y:S01]  /*4010*/  @!P3 FMUL R180, R180, 0.5 ;  /* 0x3f000000b4b4b820 */ /* 0x000fe20000400000 */
[----:B-1----:R-:W-:Y:S01]  /*4020*/  FFMA R169, R167, UR39, -R172 ;  /* 0x00000027a7a97c23 */ /* 0x002fe200080008ac */
[----:B---3--:R-:W-:-:S02]  /*4030*/  @!P4 FMUL R158, R158, R158 ;  /* 0x0000009e9e9ec220 */ /* 0x008fc40000400000 */
[----:B------:R1:W2:Y:S04]  /*4040*/  MUFU.EX2 R167, R180 ;  /* 0x000000b400a77308 */ /* 0x0002a80000000800 */
[----:B------:R-:W-:Y:S01]  /*4050*/  @!P5 FMUL R177, R177, 0.5 ;  /* 0x3f000000b1b1d820 */ /* 0x000fe20000400000 */
[----:B------:R-:W-:Y:S01]  /*4060*/  FSETP.GEU.AND P4, PT, R169, -126, PT ;  /* 0xc2fc0000a900780b */ /* 0x000fe20003f8e000 */
[----:B----4-:R-:W-:Y:S01]  /*4070*/  @!P6 FMUL R155, R155, R155 ;  /* 0x0000009b9b9be220 */ /* 0x010fe20000400000 */
[----:B------:R-:W-:Y:S01]  /*4080*/  FSETP.GEU.AND P6, PT, R168, -126, PT ;  /* 0xc2fc0000a800780b */ /* 0x000fe20003fce000 */
[----:B------:R3:W4:Y:S01]  /*4090*/  MUFU.EX2 R163, R177 ;  /* 0x000000b100a37308 */ /* 0x0007220000000800 */
[----:B-1----:R-:W-:-:S01]  /*40a0*/  FADD R180, R21, R160 ;  /* 0x000000a015b47221 */ /* 0x002fc20000000000 */
[----:B------:R-:W-:-:S02]  /*40b0*/  F2FP.SATFINITE.E4M3.F32.PACK_AB_MERGE_C R21, RZ, R21, RZ ;  /* 0x00000015ff15723e */ /* 0x000fc400048070ff */
[----:B------:R-:W-:Y:S02]  /*40c0*/  F2FP.SATFINITE.E4M3.F32.PACK_AB_MERGE_C R160, RZ, R160, RZ ;  /* 0x000000a0ffa0723e */ /* 0x000fe400048070ff */
[----:B------:R-:W-:-:S04]  /*40d0*/  LOP3.LUT R21, R21, 0xffff, RZ, 0xc0, !PT ;  /* 0x0000ffff15157812 */ /* 0x000fc800078ec0ff */
[----:B------:R-:W-:Y:S01]  /*40e0*/  @!P4 FMUL R169, R169, 0.5 ;  /* 0x3f000000a9a9c820 */ /* 0x000fe20000400000 */
[----:B--2---:R-:W-:Y:S01]  /*40f0*/  @!P3 FMUL R167, R167, R167 ;  /* 0x000000a7a7a7b220 */ /* 0x004fe20000400000 */
[----:B------:R-:W-:Y:S01]  /*4100*/  FSETP.GEU.AND P3, PT, R170, -126, PT ;  /* 0xc2fc0000aa00780b */ /* 0x000fe20003f6e000 */
[----:B---3--:R-:W-:-:S01]  /*4110*/  FADD R177, R19, R156 ;  /* 0x0000009c13b17221 */ /* 0x008fc20000000000 */
[----:B------:R-:W-:Y:S01]  /*4120*/  @!P6 FMUL R168, R168, 0.5 ;  /* 0x3f000000a8a8e820 */ /* 0x000fe20000400000 */
[----:B------:R-:W1:Y:S01]  /*4130*/  MUFU.EX2 R166, R169 ;  /* 0x000000a900a67308 */ /* 0x000e620000000800 */
[----:B------:R-:W-:Y:S01]  /*4140*/  F2FP.SATFINITE.E4M3.F32.PACK_AB_MERGE_C R156, RZ, R156, RZ ;  /* 0x0000009cff9c723e */ /* 0x000fe200048070ff */
[----:B------:R-:W-:Y:S01]  /*4150*/  FADD R182, R177, R182 ;  /* 0x000000b6b1b67221 */ /* 0x000fe20000000000 */
[----:B------:R-:W-:Y:S01]  /*4160*/  LOP3.LUT R160, R160, 0xffff, RZ, 0xc0, !PT ;  /* 0x0000ffffa0a07812 */ /* 0x000fe200078ec0ff */
[----:B----4-:R-:W-:Y:S01]  /*4170*/  @!P5 FMUL R163, R163, R163 ;  /* 0x000000a3a3a3d220 */ /* 0x010fe20000400000 */
[----:B------:R-:W-:-:S02]  /*4180*/  FSETP.GEU.AND P5, PT, R173, -126, PT ;  /* 0xc2fc0000ad00780b */ /* 0x000fc40003fae000 */
[----:B------:R-:W-:Y:S01]  /*4190*/  LOP3.LUT R156, R156, 0xffff, RZ, 0xc0, !PT ;  /* 0x0000ffff9c9c7812 */ /* 0x000fe200078ec0ff */
[----:B------:R-:W2:Y:S02]  /*41a0*/  MUFU.EX2 R162, R168 ;  /* 0x000000a800a27308 */ /* 0x000ea40000000800 */
[----:B------:R-:W-:-:S06]  /*41b0*/  @!P3 FMUL R170, R170, 0.5 ;  /* 0x3f000000aaaab820 */ /* 0x000fcc0000400000 */
[----:B------:R-:W3:Y:S01]  /*41c0*/  MUFU.EX2 R170, R170 ;  /* 0x000000aa00aa7308 */ /* 0x000ee20000000800 */
[----:B-1----:R-:W-:Y:S01]  /*41d0*/  @!P4 FMUL R166, R166, R166 ;  /* 0x000000a6a6a6c220 */ /* 0x002fe20000400000 */
[----:B------:R-:W-:Y:S01]  /*41e0*/  @!P5 FMUL R173, R173, 0.5 ;  /* 0x3f000000adadd820 */ /* 0x000fe20000400000 */
[----:B------:R-:W-:-:S05]  /*41f0*/  FSETP.GEU.AND P4, PT, R175, -126, PT ;  /* 0xc2fc0000af00780b */ /* 0x000fca0003f8e000 */
[----:B------:R1:W4:Y:S01]  /*4200*/  MUFU.EX2 R171, R173 ;  /* 0x000000ad00ab7308 */ /* 0x0003220000000800 */
[----:B--2---:R-:W-:Y:S01]  /*4210*/  @!P6 FMUL R162, R162, R162 ;  /* 0x000000a2a2a2e220 */ /* 0x004fe20000400000 */
[----:B------:R-:W-:-:S06]  /*4220*/  FSETP.GEU.AND P6, PT, R176, -126, PT ;  /* 0xc2fc0000b000780b */ /* 0x000fcc0003fce000 */
[----:B------:R-:W-:Y:S01]  /*4230*/  @!P4 FMUL R175, R175, 0.5 ;  /* 0x3f000000afafc820 */ /* 0x000fe20000400000 */
[----:B---3--:R-:W-:Y:S01]  /*4240*/  @!P3 FMUL R170, R170, R170 ;  /* 0x000000aaaaaab220 */ /* 0x008fe20000400000 */
[----:B------:R-:W-:Y:S01]  /*4250*/  FSETP.GEU.AND P3, PT, R174, -126, PT ;  /* 0xc2fc0000ae00780b */ /* 0x000fe20003f6e000 */
[----:B-1----:R-:W-:-:S01]  /*4260*/  FFMA R173, R179, UR39, -R172 ;  /* 0x00000027b3ad7c23 */ /* 0x002fc200080008ac */
[----:B------:R1:W2:Y:S01]  /*4270*/  MUFU.EX2 R169, R175 ;  /* 0x000000af00a97308 */ /* 0x0002a20000000800 */
[----:B------:R-:W-:-:S01]  /*4280*/  FADD R179, R22, R165 ;  /* 0x000000a516b37221 */ /* 0x000fc20000000000 */
[----:B------:R-:W-:Y:S01]  /*4290*/  F2FP.SATFINITE.E4M3.F32.PACK_AB_MERGE_C R165, RZ, R165, RZ ;  /* 0x000000a5ffa5723e */ /* 0x000fe200048070ff */
[----:B------:R-:W-:Y:S01]  /*42a0*/  @!P6 FMUL R176, R176, 0.5 ;  /* 0x3f000000b0b0e820 */ /* 0x000fe20000400000 */
[----:B------:R-:W-:Y:S01]  /*42b0*/  F2FP.SATFINITE.E4M3.F32.PACK_AB_MERGE_C R22, RZ, R22, RZ ;  /* 0x00000016ff16723e */ /* 0x000fe200048070ff */
[----:B----4-:R-:W-:Y:S01]  /*42c0*/  @!P5 FMUL R171, R171, R171 ;  /* 0x000000abababd220 */ /* 0x010fe20000400000 */
[----:B------:R-:W-:-:S02]  /*42d0*/  FSETP.GEU.AND P5, PT, R178, -126, PT ;  /* 0xc2fc0000b200780b */ /* 0x000fc40003fae000 */
[----:B------:R3:W4:Y:S01]  /*42e0*/  MUFU.EX2 R168, R176 ;  /* 0x000000b000a87308 */ /* 0x0007220000000800 */
[----:B-1----:R-:W-:-:S01]  /*42f0*/  FADD R175, R11, R152 ;  /* 0x000000980baf7221 */ /* 0x002fc20000000000 */
[----:B------:R-:W-:Y:S01]  /*4300*/  F2FP.SATFINITE.E4M3.F32.PACK_AB_MERGE_C R11, RZ, R11, RZ ;  /* 0x0000000bff0b723e */ /* 0x000fe200048070ff */
[----:B------:R-:W-:Y:S01]  /*4310*/  @!P3 FMUL R174, R174, 0.5 ;  /* 0x3f000000aeaeb820 */ /* 0x000fe20000400000 */
[----:B------:R-:W-:Y:S01]  /*4320*/  F2FP.SATFINITE.E4M3.F32.PACK_AB_MERGE_C R152, RZ, R152, RZ ;  /* 0x00000098ff98723e */ /* 0x000fe200048070ff */
[----:B------:R-:W-:-:S01]  /*4330*/  FADD R175, R175, R180 ;  /* 0x000000b4afaf7221 */ /* 0x000fc20000000000 */
[----:B------:R-:W-:Y:S01]  /*4340*/  LOP3.LUT R11, R11, 0xffff, RZ, 0xc0, !PT ;  /* 0x0000ffff0b0b7812 */ /* 0x000fe200078ec0ff */
[----:B------:R-:W-:-:S01]  /*4350*/  FADD R177, R164, R171 ;  /* 0x000000aba4b17221 */ /* 0x000fc20000000000 */
[----:B------:R-:W-:Y:S01]  /*4360*/  LOP3.LUT R165, R165, 0xff, RZ, 0xc0, !PT ;  /* 0x000000ffa5a57812 */ /* 0x000fe200078ec0ff */
[----:B------:R-:W1:Y:S01]  /*4370*/  MUFU.EX2 R174, R174 ;  /* 0x000000ae00ae7308 */ /* 0x000e620000000800 */
[----:B---3--:R-:W-:-:S01]  /*4380*/  FADD R176, R18, R157 ;  /* 0x0000009d12b07221 */ /* 0x008fc20000000000 */
[----:B------:R-:W-:Y:S01]  /*4390*/  @!P5 FMUL R178, R178, 0.5 ;  /* 0x3f000000b2b2d820 */ /* 0x000fe20000400000 */
[----:B------:R-:W-:Y:S01]  /*43a0*/  F2FP.SATFINITE.E4M3.F32.PACK_AB_MERGE_C R18, RZ, R18, RZ ;  /* 0x00000012ff12723e */ /* 0x000fe200048070ff */
[----:B--2---:R-:W-:Y:S01]  /*43b0*/  @!P4 FMUL R169, R169, R169 ;  /* 0x000000a9a9a9c220 */ /* 0x004fe20000400000 */
[----:B------:R-:W-:-:S01]  /*43c0*/  FADD R176, R176, R179 ;  /* 0x000000b3b0b07221 */ /* 0x000fc20000000000 */
[----:B------:R-:W-:Y:S01]  /*43d0*/  FSETP.GEU.AND P4, PT, R183, -126, PT ;  /* 0xc2fc0000b700780b */ /* 0x000fe20003f8e000 */
[----:B------:R-:W-:-:S01]  /*43e0*/  FADD R179, R159, R170 ;  /* 0x000000aa9fb37221 */ /* 0x000fc20000000000 */
[----:B------:R2:W3:Y:S01]  /*43f0*/  MUFU.EX2 R172, R178 ;  /* 0x000000b200ac7308 */ /* 0x0004e20000000800 */
[----:B----4-:R-:W-:Y:S01]  /*4400*/  @!P6 FMUL R168, R168, R168 ;  /* 0x000000a8a8a8e220 */ /* 0x010fe20000400000 */
[----:B------:R-:W-:Y:S01]  /*4410*/  FSETP.GEU.AND P6, PT, R173, -126, PT ;  /* 0xc2fc0000ad00780b */ /* 0x000fe20003fce000 */
[----:B------:R-:W-:-:S01]  /*4420*/  FADD R180, R158, R169 ;  /* 0x000000a99eb47221 */ /* 0x000fc20000000000 */
[----:B------:R-:W-:Y:S01]  /*4430*/  F2FP.SATFINITE.E4M3.F32.PACK_AB_MERGE_C R159, RZ, R159, RZ ;  /* 0x0000009fff9f723e */ /* 0x000fe200048070ff */
[----:B------:R-:W-:-:S01]  /*4440*/  FADD R182, R175, R182 ;  /* 0x000000b6afb67221 */ /* 0x000fc20000000000 */
[----:B------:R-:W-:-:S02]  /*4450*/  F2FP.SATFINITE.E4M3.F32.PACK_AB_MERGE_C R157, RZ, R157, RZ ;  /* 0x0000009dff9d723e */ /* 0x000fc400048070ff */
[----:B------:R-:W-:Y:S01]  /*4460*/  F2FP.SATFINITE.E4M3.F32.PACK_AB_MERGE_C R170, RZ, R170, RZ ;  /* 0x000000aaffaa723e */ /* 0x000fe200048070ff */
[----:B--2---:R-:W-:Y:S01]  /*4470*/  FADD R178, R20, R161 ;  /* 0x000000a114b27221 */ /* 0x004fe20000000000 */
[----:B-1----:R-:W-:Y:S01]  /*4480*/  @!P3 FMUL R174, R174, R174 ;  /* 0x000000aeaeaeb220 */ /* 0x002fe20000400000 */
[----:B------:R-:W-:Y:S01]  /*4490*/  @!P4 FMUL R183, R183, 0.5 ;  /* 0x3f000000b7b7c820 */ /* 0x000fe20000400000 */
[----:B------:R-:W-:Y:S01]  /*44a0*/  F2FP.SATFINITE.E4M3.F32.PACK_AB_MERGE_C R20, RZ, R20, RZ ;  /* 0x00000014ff14723e */ /* 0x000fe200048070ff */
[----:B------:R-:W-:Y:S01]  /*44b0*/  FADD R15, R15, R178 ;  /* 0x000000b20f0f7221 */ /* 0x000fe20000000000 */
[----:B------:R-:W-:Y:S01]  /*44c0*/  LOP3.LUT R157, R157, 0xff, RZ, 0xc0, !PT ;  /* 0x000000ff9d9d7812 */ /* 0x000fe200078ec0ff */
[----:B------:R-:W-:Y:S01]  /*44d0*/  @!P6 FMUL R173, R173, 0.5 ;  /* 0x3f000000adade820 */ /* 0x000fe20000400000 */
[----:B------:R-:W1:Y:S01]  /*44e0*/  MUFU.EX2 R17, R183 ;  /* 0x000000b700117308 */ /* 0x000e620000000800 */
[----:B------:R-:W-:-:S01]  /*44f0*/  FADD R15, R15, R176 ;  /* 0x000000b00f0f7221 */ /* 0x000fc20000000000 */
[----:B------:R-:W-:Y:S01]  /*4500*/  F2FP.SATFINITE.E4M3.F32.PACK_AB_MERGE_C R176, RZ, R19, RZ ;  /* 0x00000013ffb0723e */ /* 0x000fe200048070ff */
[----:B---3--:R-:W-:Y:S01]  /*4510*/  @!P5 FMUL R172, R172, R172 ;  /* 0x000000acacacd220 */ /* 0x008fe20000400000 */
[----:B------:R-:W-:Y:S01]  /*4520*/  LOP3.LUT R19, R18, 0xff, RZ, 0xc0, !PT ;  /* 0x000000ff12137812 */ /* 0x000fe200078ec0ff */
[----:B------:R-:W-:-:S01]  /*4530*/  FADD R188, R167, R174 ;  /* 0x000000aea7bc7221 */ /* 0x000fc20000000000 */
[----:B------:R-:W-:Y:S01]  /*4540*/  PRMT R18, R11, 0x7604, R10 ;  /* 0x000076040b127816 */ /* 0x000fe2000000000a */
[----:B------:R-:W-:Y:S01]  /*4550*/  FMUL R10, R16, UR39 ;  /* 0x00000027100a7c20 */ /* 0x000fe20008400000 */
[----:B------:R-:W2:Y:S01]  /*4560*/  MUFU.EX2 R173, R173 ;  /* 0x000000ad00ad7308 */ /* 0x000ea20000000800 */
[----:B------:R-:W-:Y:S01]  /*4570*/  LOP3.LUT R176, R176, 0xffff, RZ, 0xc0, !PT ;  /* 0x0000ffffb0b07812 */ /* 0x000fe200078ec0ff */
[----:B------:R-:W-:Y:S01]  /*4580*/  FADD R186, R163, R172 ;  /* 0x000000aca3ba7221 */ /* 0x000fe20000000000 */
[----:B------:R-:W-:Y:S01]  /*4590*/  SHF.L.U32 R16, R159, 0x10, RZ ;  /* 0x000000109f107819 */ /* 0x000fe200000006ff */
[----:B------:R-:W-:Y:S01]  /*45a0*/  FADD R11, R15, R182 ;  /* 0x000000b60f0b7221 */ /* 0x000fe20000000000 */
[----:B------:R-:W-:Y:S01]  /*45b0*/  FSETP.GEU.AND P3, PT, R10, -126, PT ;  /* 0xc2fc00000a00780b */ /* 0x000fe20003f6e000 */
[----:B------:R-:W-:Y:S01]  /*45c0*/  FADD R178, R155, R168 ;  /* 0x000000a89bb27221 */ /* 0x000fe20000000000 */
[----:B------:R-:W-:Y:S01]  /*45d0*/  PRMT R19, R176, 0x7604, R19 ;  /* 0x00007604b0137816 */ /* 0x000fe20000000013 */
[----:B------:R-:W-:Y:S01]  /*45e0*/  FADD R177, R177, R186 ;  /* 0x000000bab1b17221 */ /* 0x000fe20000000000 */
[----:B-1----:R-:W-:Y:S01]  /*45f0*/  @!P4 FMUL R17, R17, R17 ;  /* 0x000000111111c220 */ /* 0x002fe20000400000 */
[----:B------:R-:W-:Y:S01]  /*4600*/  F2FP.SATFINITE.E4M3.F32.PACK_AB_MERGE_C R158, RZ, R158, RZ ;  /* 0x0000009eff9e723e */ /* 0x000fe200048070ff */
[----:B------:R-:W-:-:S01]  /*4610*/  FADD R188, R179, R188 ;  /* 0x000000bcb3bc7221 */ /* 0x000fc20000000000 */
[----:B------:R-:W-:Y:S01]  /*4620*/  F2FP.SATFINITE.E4M3.F32.PACK_AB_MERGE_C R161, RZ, R161, RZ ;  /* 0x000000a1ffa1723e */ /* 0x000fe200048070ff */
[----:B------:R-:W-:-:S01]  /*4630*/  FADD R183, R166, R17 ;  /* 0x00000011a6b77221 */ /* 0x000fc20000000000 */
[----:B------:R-:W-:Y:S01]  /*4640*/  LOP3.LUT R16, R19, 0xff0000, R16, 0xf8, !PT ;  /* 0x00ff000013107812 */ /* 0x000fe200078ef810 */
[----:B------:R-:W-:-:S01]  /*4650*/  FADD R177, R177, R188 ;  /* 0x000000bcb1b17221 */ /* 0x000fc20000000000 */
[----:B------:R-:W-:Y:S01]  /*4660*/  LOP3.LUT R20, R20, 0xff, RZ, 0xc0, !PT ;  /* 0x000000ff14147812 */ /* 0x000fe200078ec0ff */
[----:B--2---:R-:W-:Y:S01]  /*4670*/  @!P6 FMUL R173, R173, R173 ;  /* 0x000000adadade220 */ /* 0x004fe20000400000 */
[----:B------:R-:W-:Y:S01]  /*4680*/  @!P3 FMUL R10, R10, 0.5 ;  /* 0x3f0000000a0ab820 */ /* 0x000fe20000400000 */
[----:B------:R-:W-:Y:S01]  /*4690*/  PRMT R156, R156, 0x7604, R157 ;  /* 0x000076049c9c7816 */ /* 0x000fe2000000009d */
[----:B------:R-:W-:Y:S01]  /*46a0*/  FADD R183, R180, R183 ;  /* 0x000000b7b4b77221 */ /* 0x000fe20000000000 */
[----:B------:R-:W-:Y:S01]  /*46b0*/  SHF.L.U32 R19, R170, 0x10, RZ ;  /* 0x00000010aa137819 */ /* 0x000fe200000006ff */
[----:B------:R-:W-:Y:S01]  /*46c0*/  FADD R181, R162, R173 ;  /* 0x000000ada2b57221 */ /* 0x000fe20000000000 */
[----:B------:R-:W-:Y:S01]  /*46d0*/  F2FP.SATFINITE.E4M3.F32.PACK_AB_MERGE_C R172, RZ, R172, RZ ;  /* 0x000000acffac723e */ /* 0x000fe200048070ff */
[----:B------:R-:W1:Y:S01]  /*46e0*/  MUFU.EX2 R10, R10 ;  /* 0x0000000a000a7308 */ /* 0x000e620000000800 */
[----:B------:R-:W-:Y:S01]  /*46f0*/  F2FP.SATFINITE.E4M3.F32.PACK_AB_MERGE_C R174, RZ, R174, RZ ;  /* 0x000000aeffae723e */ /* 0x000fe200048070ff */
[----:B------:R-:W-:Y:S01]  /*4700*/  FADD R178, R178, R181 ;  /* 0x000000b5b2b27221 */ /* 0x000fe20000000000 */
[----:B------:R-:W-:-:S02]  /*4710*/  LOP3.LUT R158, R158, 0xffff, RZ, 0xc0, !PT ;  /* 0x0000ffff9e9e7812 */ /* 0x000fc400078ec0ff */
[----:B------:R-:W-:Y:S01]  /*4720*/  LOP3.LUT R22, R22, 0xff, RZ, 0xc0, !PT ;  /* 0x000000ff16167812 */ /* 0x000fe200078ec0ff */
[----:B------:R-:W-:-:S01]  /*4730*/  FADD R178, R178, R183 ;  /* 0x000000b7b2b27221 */ /* 0x000fc20000000000 */
[----:B------:R-:W-:Y:S02]  /*4740*/  LOP3.LUT R161, R161, 0xff, RZ, 0xc0, !PT ;  /* 0x000000ffa1a17812 */ /* 0x000fe400078ec0ff */
[----:B------:R-:W-:Y:S01]  /*4750*/  F2FP.SATFINITE.E4M3.F32.PACK_AB_MERGE_C R163, RZ, R163, RZ ;  /* 0x000000a3ffa3723e */ /* 0x000fe200048070ff */
[----:B------:R-:W-:Y:S01]  /*4760*/  FADD R178, R177, R178 ;  /* 0x000000b2b1b27221 */ /* 0x000fe20000000000 */
[----:B------:R-:W-:Y:S02]  /*4770*/  F2FP.SATFINITE.E4M3.F32.PACK_AB_MERGE_C R167, RZ, R167, RZ ;  /* 0x000000a7ffa7723e */ /* 0x000fe400048070ff */
[----:B------:R-:W-:Y:S01]  /*4780*/  F2FP.SATFINITE.E4M3.F32.PACK_AB_MERGE_C R171, RZ, R171, RZ ;  /* 0x000000abffab723e */ /* 0x000fe200048070ff */
[----:B------:R-:W-:Y:S01]  /*4790*/  IMAD.U32 R163, R163, 0x10000, RZ ;  /* 0x00010000a3a37824 */ /* 0x000fe200078e00ff */
[----:B------:R-:W-:Y:S01]  /*47a0*/  F2FP.SATFINITE.E4M3.F32.PACK_AB_MERGE_C R162, RZ, R162, RZ ;  /* 0x000000a2ffa2723e */ /* 0x000fe200048070ff */
[----:B-1----:R-:W-:Y:S01]  /*47b0*/  @!P3 FMUL R10, R10, R10 ;  /* 0x0000000a0a0ab220 */ /* 0x002fe20000400000 */
[----:B------:R-:W-:Y:S01]  /*47c0*/  F2FP.SATFINITE.E4M3.F32.PACK_AB_MERGE_C R166, RZ, R166, RZ ;  /* 0x000000a6ffa6723e */ /* 0x000fe200048070ff */
[----:B------:R-:W-:Y:S01]  /*47d0*/  IMAD.U32 R171, R171, 0x10000, RZ ;  /* 0x00010000abab7824 */ /* 0x000fe200078e00ff */
[----:B------:R-:W-:Y:S01]  /*47e0*/  F2FP.SATFINITE.E4M3.F32.PACK_AB_MERGE_C R168, RZ, R168, RZ ;  /* 0x000000a8ffa8723e */ /* 0x000fe200048070ff */
[----:B------:R-:W-:-:S01]  /*47f0*/  FFMA R7, R10, R7, R11 ;  /* 0x000000070a077223 */ /* 0x000fc2000000000b */
[----:B------:R-:W-:Y:S01]  /*4800*/  LOP3.LUT R152, R152, 0xffff, RZ, 0xc0, !PT ;  /* 0x0000ffff98987812 */ /* 0x000fe200078ec0ff */
[-C--:B------:R-:W-:Y:S01]  /*4810*/  FMUL R24, R24, R10.reuse ;  /* 0x0000000a18187220 */ /* 0x080fe20000400000 */
[----:B------:R-:W-:Y:S01]  /*4820*/  PRMT R20, R21, 0x7604, R20 ;  /* 0x0000760415147816 */ /* 0x000fe20000000014 */
[----:B------:R-:W-:Y:S01]  /*4830*/  FMUL R25, R25, R10 ;  /* 0x0000000a19197220 */ /* 0x000fe20000400000 */
[----:B------:R-:W-:Y:S01]  /*4840*/  LOP3.LUT R156, R156, 0xff0000, R19, 0xf8, !PT ;  /* 0x00ff00009c9c7812 */ /* 0x000fe200078ef813 */
[----:B------:R-:W-:Y:S01]  /*4850*/  IMAD.U32 R19, R172, 0x10000, RZ ;  /* 0x00010000ac137824 */ /* 0x000fe200078e00ff */
[----:B------:R-:W-:Y:S01]  /*4860*/  F2FP.SATFINITE.E4M3.F32.PACK_AB_MERGE_C R164, RZ, R164, RZ ;  /* 0x000000a4ffa4723e */ /* 0x000fe200048070ff */
[-C--:B------:R-:W-:Y:S01]  /*4870*/  FMUL R28, R28, R10.reuse ;  /* 0x0000000a1c1c7220 */ /* 0x080fe20000400000 */
[----:B------:R-:W-:Y:S01]  /*4880*/  PRMT R154, R154, 0x7604, R165 ;  /* 0x000076049a9a7816 */ /* 0x000fe200000000a5 */
[-C--:B------:R-:W-:Y:S01]  /*4890*/  FMUL R29, R29, R10.reuse ;  /* 0x0000000a1d1d7220 */ /* 0x080fe20000400000 */
[----:B------:R-:W-:Y:S01]  /*48a0*/  SHF.L.U32 R21, R174, 0x10, RZ ;  /* 0x00000010ae157819 */ /* 0x000fe200000006ff */
[----:B------:R-:W-:Y:S01]  /*48b0*/  IMAD.U32 R15, R164, 0x10000, RZ ;  /* 0x00010000a40f7824 */ /* 0x000fe200078e00ff */
[----:B------:R-:W-:Y:S01]  /*48c0*/  F2FP.SATFINITE.E4M3.F32.PACK_AB_MERGE_C R155, RZ, R155, RZ ;  /* 0x0000009bff9b723e */ /* 0x000fe200048070ff */
[-C--:B------:R-:W-:Y:S01]  /*48d0*/  FMUL R32, R32, R10.reuse ;  /* 0x0000000a20207220 */ /* 0x080fe20000400000 */
[----:B------:R-:W-:Y:S01]  /*48e0*/  SHF.L.U32 R11, R158, 0x18, RZ ;  /* 0x000000189e0b7819 */ /* 0x000fe200000006ff */
[-C--:B------:R-:W-:Y:S01]  /*48f0*/  FMUL R33, R33, R10.reuse ;  /* 0x0000000a21217220 */ /* 0x080fe20000400000 */
[----:B------:R-:W-:Y:S01]  /*4900*/  PRMT R22, R23, 0x7604, R22 ;  /* 0x0000760417167816 */ /* 0x000fe20000000016 */
[-C--:B------:R-:W-:Y:S01]  /*4910*/  FMUL R36, R36, R10.reuse ;  /* 0x0000000a24247220 */ /* 0x080fe20000400000 */
[----:B------:R-:W-:Y:S01]  /*4920*/  PRMT R160, R160, 0x7604, R161 ;  /* 0x00007604a0a07816 */ /* 0x000fe200000000a1 */
[-C--:B------:R-:W-:Y:S01]  /*4930*/  FMUL R37, R37, R10.reuse ;  /* 0x0000000a25257220 */ /* 0x080fe20000400000 */
[----:B------:R-:W-:Y:S01]  /*4940*/  SHF.L.U32 R167, R167, 0x10, RZ ;  /* 0x00000010a7a77819 */ /* 0x000fe200000006ff */
[-C--:B------:R-:W-:Y:S01]  /*4950*/  FMUL R40, R40, R10.reuse ;  /* 0x0000000a28287220 */ /* 0x080fe20000400000 */
[----:B------:R-:W-:Y:S01]  /*4960*/  LOP3.LUT R162, R162, 0xffff, RZ, 0xc0, !PT ;  /* 0x0000ffffa2a27812 */ /* 0x000fe200078ec0ff */
[-C--:B------:R-:W-:Y:S01]  /*4970*/  FMUL R41, R41, R10.reuse ;  /* 0x0000000a29297220 */ /* 0x080fe20000400000 */
[----:B------:R-:W-:Y:S01]  /*4980*/  LOP3.LUT R166, R166, 0xffff, RZ, 0xc0, !PT ;  /* 0x0000ffffa6a67812 */ /* 0x000fe200078ec0ff */
[-C--:B------:R-:W-:Y:S01]  /*4990*/  FMUL R44, R44, R10.reuse ;  /* 0x0000000a2c2c7220 */ /* 0x080fe20000400000 */
[----:B------:R-:W-:Y:S01]  /*49a0*/  F2FP.SATFINITE.E4M3.F32.PACK_AB_MERGE_C R169, RZ, R169, RZ ;  /* 0x000000a9ffa9723e */ /* 0x000fe200048070ff */
[-C--:B------:R-:W-:Y:S01]  /*49b0*/  FMUL R45, R45, R10.reuse ;  /* 0x0000000a2d2d7220 */ /* 0x080fe20000400000 */
[----:B------:R-:W-:Y:S01]  /*49c0*/  F2FP.SATFINITE.E4M3.F32.PACK_AB_MERGE_C R17, RZ, R17, RZ ;  /* 0x00000011ff11723e */ /* 0x000fe200048070ff */
[-C--:B------:R-:W-:Y:S01]  /*49d0*/  FMUL R48, R48, R10.reuse ;  /* 0x0000000a30307220 */ /* 0x080fe20000400000 */
[----:B------:R-:W-:Y:S01]  /*49e0*/  LOP3.LUT R168, R168, 0xffff, RZ, 0xc0, !PT ;  /* 0x0000ffffa8a87812 */ /* 0x000fe200078ec0ff */
[-C--:B------:R-:W-:Y:S01]  /*49f0*/  FMUL R49, R49, R10.reuse ;  /* 0x0000000a31317220 */ /* 0x080fe20000400000 */
[----:B------:R-:W-:Y:S01]  /*4a00*/  PRMT R152, R152, 0x7604, R153 ;  /* 0x0000760498987816 */ /* 0x000fe20000000099 */
[-C--:B------:R-:W-:Y:S01]  /*4a10*/  FMUL R52, R52, R10.reuse ;  /* 0x0000000a34347220 */ /* 0x080fe20000400000 */
[----:B------:R-:W-:Y:S01]  /*4a20*/  F2FP.SATFINITE.E4M3.F32.PACK_AB_MERGE_C R173, RZ, R173, RZ ;  /* 0x000000adffad723e */ /* 0x000fe200048070ff */
[-C--:B------:R-:W-:Y:S01]  /*4a30*/  FMUL R53, R53, R10.reuse ;  /* 0x0000000a35357220 */ /* 0x080fe20000400000 */
[----:B------:R-:W-:Y:S01]  /*4a40*/  LOP3.LUT R154, R154, 0xff0000, R21, 0xf8, !PT ;  /* 0x00ff00009a9a7812 */ /* 0x000fe200078ef815 */
[-C--:B------:R-:W-:Y:S01]  /*4a50*/  FMUL R56, R56, R10.reuse ;  /* 0x0000000a38387220 */ /* 0x080fe20000400000 */
[----:B------:R-:W-:Y:S01]  /*4a60*/  LOP3.LUT R155, R155, 0xffff, RZ, 0xc0, !PT ;  /* 0x0000ffff9b9b7812 */ /* 0x000fe200078ec0ff */
[-C--:B------:R-:W-:Y:S01]  /*4a70*/  FMUL R57, R57, R10.reuse ;  /* 0x0000000a39397220 */ /* 0x080fe20000400000 */
[----:B------:R-:W-:Y:S01]  /*4a80*/  LOP3.LUT R11, R16, R11, RZ, 0xfc, !PT ;  /* 0x0000000b100b7212 */ /* 0x000fe200078efcff */
[-C--:B------:R-:W-:Y:S01]  /*4a90*/  FMUL R60, R60, R10.reuse ;  /* 0x0000000a3c3c7220 */ /* 0x080fe20000400000 */
[----:B------:R-:W-:Y:S01]  /*4aa0*/  LOP3.LUT R22, R22, 0xff0000, R167, 0xf8, !PT ;  /* 0x00ff000016167812 */ /* 0x000fe200078ef8a7 */
[----:B------:R-:W-:Y:S01]  /*4ab0*/  IMAD.SHL.U32 R155, R155, 0x1000000, RZ ;  /* 0x010000009b9b7824 */ /* 0x000fe200078e00ff */
[----:B------:R-:W-:Y:S01]  /*4ac0*/  LOP3.LUT R160, R160, 0xff0000, R19, 0xf8, !PT ;  /* 0x00ff0000a0a07812 */ /* 0x000fe200078ef813 */
[----:B------:R-:W-:Y:S01]  /*4ad0*/  IMAD.SHL.U32 R19, R162, 0x1000000, RZ ;  /* 0x01000000a2137824 */ /* 0x000fe200078e00ff */
[----:B------:R-:W-:Y:S01]  /*4ae0*/  SHF.L.U32 R21, R166, 0x18, RZ ;  /* 0x00000018a6157819 */ /* 0x000fe200000006ff */
[-C--:B------:R-:W-:Y:S01]  /*4af0*/  FMUL R61, R61, R10.reuse ;  /* 0x0000000a3d3d7220 */ /* 0x080fe20000400000 */
[----:B------:R-:W-:Y:S01]  /*4b00*/  LOP3.LUT R169, R169, 0xffff, RZ, 0xc0, !PT ;  /* 0x0000ffffa9a97812 */ /* 0x000fe200078ec0ff */
[-C--:B------:R-:W-:Y:S01]  /*4b10*/  FMUL R64, R64, R10.reuse ;  /* 0x0000000a40407220 */ /* 0x080fe20000400000 */
[----:B------:R-:W-:Y:S01]  /*4b20*/  LOP3.LUT R16, R17, 0xffff, RZ, 0xc0, !PT ;  /* 0x0000ffff11107812 */ /* 0x000fe200078ec0ff */
[----:B------:R-:W-:Y:S01]  /*4b30*/  IMAD.SHL.U32 R17, R168, 0x1000000, RZ ;  /* 0x01000000a8117824 */ /* 0x000fe200078e00ff */
[----:B------:R-:W-:Y:S01]  /*4b40*/  LOP3.LUT R20, R20, 0xff0000, R163, 0xf8, !PT ;  /* 0x00ff000014147812 */ /* 0x000fe200078ef8a3 */
[-C--:B------:R-:W-:Y:S01]  /*4b50*/  FMUL R65, R65, R10.reuse ;  /* 0x0000000a41417220 */ /* 0x080fe20000400000 */
[----:B------:R-:W-:Y:S01]  /*4b60*/  LOP3.LUT R152, R152, 0xff0000, R171, 0xf8, !PT ;  /* 0x00ff000098987812 */ /* 0x000fe200078ef8ab */
[-C--:B------:R-:W-:Y:S01]  /*4b70*/  FMUL R68, R68, R10.reuse ;  /* 0x0000000a44447220 */ /* 0x080fe20000400000 */
[----:B------:R-:W-:Y:S01]  /*4b80*/  LOP3.LUT R173, R173, 0xffff, RZ, 0xc0, !PT ;  /* 0x0000ffffadad7812 */ /* 0x000fe200078ec0ff */
[-C--:B------:R-:W-:Y:S01]  /*4b90*/  FMUL R69, R69, R10.reuse ;  /* 0x0000000a45457220 */ /* 0x080fe20000400000 */
[----:B------:R-:W-:Y:S01]  /*4ba0*/  LOP3.LUT R22, R22, R21, RZ, 0xfc, !PT ;  /* 0x0000001516167212 */ /* 0x000fe200078efcff */
[----:B------:R-:W-:Y:S01]  /*4bb0*/  IMAD.SHL.U32 R21, R16, 0x1000000, RZ ;  /* 0x0100000010157824 */ /* 0x000fe200078e00ff */
[----:B------:R-:W-:Y:S01]  /*4bc0*/  SHF.L.U32 R169, R169, 0x18, RZ ;  /* 0x00000018a9a97819 */ /* 0x000fe200000006ff */
[-C--:B------:R-:W-:Y:S01]  /*4bd0*/  FMUL R72, R72, R10.reuse ;  /* 0x0000000a48487220 */ /* 0x080fe20000400000 */
[----:B------:R-:W-:Y:S01]  /*4be0*/  LOP3.LUT R18, R18, 0xff0000, R15, 0xf8, !PT ;  /* 0x00ff000012127812 */ /* 0x000fe200078ef80f */
[-C--:B------:R-:W-:Y:S01]  /*4bf0*/  FMUL R73, R73, R10.reuse ;  /* 0x0000000a49497220 */ /* 0x080fe20000400000 */
[----:B------:R-:W-:Y:S01]  /*4c00*/  LOP3.LUT R19, R20, R19, RZ, 0xfc, !PT ;  /* 0x0000001314137212 */ /* 0x000fe200078efcff */
[-C--:B------:R-:W-:Y:S01]  /*4c10*/  FMUL R76, R76, R10.reuse ;  /* 0x0000000a4c4c7220 */ /* 0x080fe20000400000 */
[----:B------:R-:W-:Y:S01]  /*4c20*/  SHF.L.U32 R173, R173, 0x18, RZ ;  /* 0x00000018adad7819 */ /* 0x000fe200000006ff */
[-C--:B------:R-:W-:Y:S01]  /*4c30*/  FMUL R77, R77, R10.reuse ;  /* 0x0000000a4d4d7220 */ /* 0x080fe20000400000 */
[----:B------:R-:W-:Y:S01]  /*4c40*/  LOP3.LUT R17, R152, R17, RZ, 0xfc, !PT ;  /* 0x0000001198117212 */ /* 0x000fe200078efcff */
[-C--:B------:R-:W-:Y:S01]  /*4c50*/  FMUL R80, R80, R10.reuse ;  /* 0x0000000a50507220 */ /* 0x080fe20000400000 */
[----:B------:R-:W-:Y:S01]  /*4c60*/  FSETP.GEU.AND P4, PT, R184, -126, PT ;  /* 0xc2fc0000b800780b */ /* 0x000fe20003f8e000 */
[-C--:B------:R-:W-:Y:S01]  /*4c70*/  FMUL R81, R81, R10.reuse ;  /* 0x0000000a51517220 */ /* 0x080fe20000400000 */
[----:B------:R-:W-:Y:S01]  /*4c80*/  MOV R16, 0x3021 ;  /* 0x0000302100107802 */ /* 0x000fe20000000f00 */
[-C--:B------:R-:W-:Y:S01]  /*4c90*/  FMUL R84, R84, R10.reuse ;  /* 0x0000000a54547220 */ /* 0x080fe20000400000 */
[----:B------:R-:W-:Y:S01]  /*4ca0*/  MOV R152, 0x2130 ;  /* 0x0000213000987802 */ /* 0x000fe20000000f00 */
[-C--:B------:R-:W-:Y:S01]  /*4cb0*/  FMUL R85, R85, R10.reuse ;  /* 0x0000000a55557220 */ /* 0x080fe20000400000 */
[----:B------:R-:W-:Y:S01]  /*4cc0*/  LOP3.LUT R156, R156, R169, RZ, 0xfc, !PT ;  /* 0x000000a99c9c7212 */ /* 0x000fe200078efcff */
[-C--:B------:R-:W-:Y:S01]  /*4cd0*/  FMUL R88, R88, R10.reuse ;  /* 0x0000000a58587220 */ /* 0x080fe20000400000 */
[----:B------:R-:W-:Y:S01]  /*4ce0*/  LOP3.LUT R18, R18, R155, RZ, 0xfc, !PT ;  /* 0x0000009b12127212 */ /* 0x000fe200078efcff */
[-C--:B------:R-:W-:Y:S01]  /*4cf0*/  FMUL R89, R89, R10.reuse ;  /* 0x0000000a59597220 */ /* 0x080fe20000400000 */
[----:B------:R-:W-:Y:S01]  /*4d00*/  LOP3.LUT R160, R160, R173, RZ, 0xfc, !PT ;  /* 0x000000ada0a07212 */ /* 0x000fe200078efcff */
[-C--:B------:R-:W-:Y:S01]  /*4d10*/  FMUL R92, R92, R10.reuse ;  /* 0x0000000a5c5c7220 */ /* 0x080fe20000400000 */
[----:B------:R-:W-:Y:S01]  /*4d20*/  LOP3.LUT R21, R154, R21, RZ, 0xfc, !PT ;  /* 0x000000159a157212 */ /* 0x000fe200078efcff */
[-C--:B------:R-:W-:Y:S01]  /*4d30*/  FMUL R93, R93, R10.reuse ;  /* 0x0000000a5d5d7220 */ /* 0x080fe20000400000 */
[----:B------:R-:W-:Y:S01]  /*4d40*/  SEL R153, R22, R19, P2 ;  /* 0x0000001316997207 */ /* 0x000fe20001000000 */
[----:B------:R-:W-:Y:S01]  /*4d50*/  FMUL R96, R96, R10 ;  /* 0x0000000a60607220 */ /* 0x000fe20000400000 */
[----:B------:R-:W-:Y:S01]  /*4d60*/  SEL R22, R19, R22, P2 ;  /* 0x0000001613167207 */ /* 0x000fe20001000000 */
[-C--:B------:R-:W-:Y:S01]  /*4d70*/  FMUL R97, R97, R10.reuse ;  /* 0x0000000a61617220 */ /* 0x080fe20000400000 */
[-C--:B------:R-:W-:Y:S01]  /*4d80*/  SHF.R.U32.HI R16, RZ, R13.reuse, R16 ;  /* 0x0000000dff107219 */ /* 0x080fe20000011610 */
[-C--:B------:R-:W-:Y:S01]  /*4d90*/  FMUL R100, R100, R10.reuse ;  /* 0x0000000a64647220 */ /* 0x080fe20000400000 */
[----:B------:R-:W-:Y:S01]  /*4da0*/  SHF.R.U32.HI R152, RZ, R13, R152 ;  /* 0x0000000dff987219 */ /* 0x000fe20000011698 */
[-C--:B------:R-:W-:Y:S01]  /*4db0*/  FMUL R101, R101, R10.reuse ;  /* 0x0000000a65657220 */ /* 0x080fe20000400000 */
[----:B------:R-:W-:Y:S01]  /*4dc0*/  SEL R19, R156, R17, P2 ;  /* 0x000000119c137207 */ /* 0x000fe20001000000 */
[----:B------:R-:W-:Y:S01]  /*4dd0*/  FMUL R104, R104, R10 ;  /* 0x0000000a68687220 */ /* 0x000fe20000400000 */
[----:B------:R-:W-:Y:S01]  /*4de0*/  SEL R23, R11, R18, P2 ;  /* 0x000000120b177207 */ /* 0x000fe20001000000 */
[----:B------:R-:W-:Y:S01]  /*4df0*/  FMUL R105, R105, R10 ;  /* 0x0000000a69697220 */ /* 0x000fe20000400000 */
[----:B------:R-:W-:Y:S01]  /*4e00*/  SEL R156, R17, R156, P2 ;  /* 0x0000009c119c7207 */ /* 0x000fe20001000000 */
[-C--:B------:R-:W-:Y:S01]  /*4e10*/  FMUL R108, R108, R10.reuse ;  /* 0x0000000a6c6c7220 */ /* 0x080fe20000400000 */
[----:B------:R-:W-:Y:S01]  /*4e20*/  SEL R18, R18, R11, P2 ;  /* 0x0000000b12127207 */ /* 0x000fe20001000000 */
[----:B------:R-:W-:Y:S01]  /*4e30*/  FMUL R109, R109, R10 ;  /* 0x0000000a6d6d7220 */ /* 0x000fe20000400000 */
[----:B------:R-:W-:Y:S01]  /*4e40*/  SEL R17, R21, R160, P2 ;  /* 0x000000a015117207 */ /* 0x000fe20001000000 */
[-C--:B------:R-:W-:Y:S01]  /*4e50*/  FMUL R112, R112, R10.reuse ;  /* 0x0000000a70707220 */ /* 0x080fe20000400000 */
        /* <DEDUP_REMOVED lines=18> */
[----:B------:R-:W-:Y:S01]  /*4f80*/  FMUL R149, R149, R10 ;  /* 0x0000000a95957220 */ /* 0x000fe20000400000 */
[----:B------:R-:W-:Y:S01]  /*4f90*/  SEL R160, R160, R21, P2 ;  /* 0x00000015a0a07207 */ /* 0x000fe20001000000 */
[----:B------:R-:W-:Y:S01]  /*4fa0*/  @!P4 FMUL R184, R184, 0.5 ;  /* 0x3f000000b8b8c820 */ /* 0x000fe20000400000 */
[----:B------:R-:W-:-:S02]  /*4fb0*/  LOP3.LUT R10, R16, 0xf, RZ, 0xc0, !PT ;  /* 0x0000000f100a7812 */ /* 0x000fc400078ec0ff */
[----:B------:R-:W-:Y:S01]  /*4fc0*/  LOP3.LUT R11, R152, 0xf, RZ, 0xc0, !PT ;  /* 0x0000000f980b7812 */ /* 0x000fe200078ec0ff */
[----:B------:R-:W1:Y:S01]  /*4fd0*/  MUFU.EX2 R15, R184 ;  /* 0x000000b8000f7308 */ /* 0x000e620000000800 */
[----:B------:R-:W-:Y:S01]  /*4fe0*/  SHF.L.U32 R20, R12, 0x1f, RZ ;  /* 0x0000001f0c147819 */ /* 0x000fe200000006ff */
[----:B------:R-:W-:Y:S03]  /*4ff0*/  SHFL.IDX PT, R153, R153, R10, 0x1c1f ;  /* 0x001c1f0a99997589 */ /* 0x000fe600000e0000 */
[----:B------:R2:W3:Y:S01]  /*5000*/  SYNCS.PHASECHK.TRANS64.TRYWAIT P3, [UR4+0x1c000], R20 ;  /* 0x01c00014ff0075a7 */ /* 0x0004e20008060144 */
[----:B------:R-:W4:Y:S04]  /*5010*/  SHFL.IDX PT, R22, R22, R11, 0x1c1f ;  /* 0x001c1f0b16167589 */ /* 0x000f2800000e0000 */
[----:B------:R-:W-:Y:S04]  /*5020*/  SHFL.IDX PT, R23, R23, R10, 0x1c1f ;  /* 0x001c1f0a17177589 */ /* 0x000fe800000e0000 */
[----:B------:R-:W5:Y:S01]  /*5030*/  SHFL.IDX PT, R18, R18, R11, 0x1c1f ;  /* 0x001c1f0b12127589 */ /* 0x000f6200000e0000 */
[----:B-1----:R-:W-:-:S03]  /*5040*/  @!P4 FMUL R15, R15, R15 ;  /* 0x0000000f0f0fc220 */ /* 0x002fc60000400000 */
[----:B------:R-:W-:Y:S01]  /*5050*/  SHFL.IDX PT, R19, R19, R10, 0x1c1f ;  /* 0x001c1f0a13137589 */ /* 0x000fe200000e0000 */
[----:B------:R-:W-:-:S03]  /*5060*/  FFMA R6, R15, R6, R178 ;  /* 0x000000060f067223 */ /* 0x000fc600000000b2 */
[----:B------:R5:W1:Y:S01]  /*5070*/  SHFL.IDX PT, R16, R156, R11, 0x1c1f ;  /* 0x001c1f0b9c107589 */ /* 0x000a6200000e0000 */
[-C--:B------:R-:W-:Y:S01]  /*5080*/  FMUL R26, R26, R15.reuse ;  /* 0x0000000f1a1a7220 */ /* 0x080fe20000400000 */
[-C--:B------:R-:W-:Y:S01]  /*5090*/  FMUL R27, R27, R15.reuse ;  /* 0x0000000f1b1b7220 */ /* 0x080fe20000400000 */
[-C--:B------:R-:W-:Y:S01]  /*50a0*/  FMUL R30, R30, R15.reuse ;  /* 0x0000000f1e1e7220 */ /* 0x080fe20000400000 */
[----:B------:R-:W-:Y:S01]  /*50b0*/  SHFL.IDX PT, R17, R17, R10, 0x1c1f ;  /* 0x001c1f0a11117589 */ /* 0x000fe200000e0000 */
[-C--:B------:R-:W-:Y:S01]  /*50c0*/  FMUL R31, R31, R15.reuse ;  /* 0x0000000f1f1f7220 */ /* 0x080fe20000400000 */
[-C--:B------:R-:W-:Y:S01]  /*50d0*/  FMUL R34, R34, R15.reuse ;  /* 0x0000000f22227220 */ /* 0x080fe20000400000 */
[-C--:B------:R-:W-:Y:S01]  /*50e0*/  FMUL R35, R35, R15.reuse ;  /* 0x0000000f23237220 */ /* 0x080fe20000400000 */
[----:B------:R-:W2:Y:S01]  /*50f0*/  SHFL.IDX PT, R160, R160, R11, 0x1c1f ;  /* 0x001c1f0ba0a07589 */ /* 0x000ea200000e0000 */
[CCC-:B----4-:R-:W-:Y:S01]  /*5100*/  PRMT R158, R153.reuse, R0.reuse, R22.reuse ;  /* 0x00000000999e7216 */ /* 0x1d0fe20000000016 */
[----:B------:R-:W-:Y:S01]  /*5110*/  FMUL R38, R38, R15 ;  /* 0x0000000f26267220 */ /* 0x000fe20000400000 */
[----:B------:R-:W-:Y:S01]  /*5120*/  PRMT R159, R153, R5, R22 ;  /* 0x00000005999f7216 */ /* 0x000fe20000000016 */
        /* <DEDUP_REMOVED lines=57> */
[----:B-----5:R-:W-:-:S02]  /*54c0*/  PRMT R156, R23, R0, R18 ;  /* 0x00000000179c7216 */ /* 0x020fc40000000012 */
[-C--:B------:R-:W-:Y:S02]  /*54d0*/  PRMT R157, R23, R5.reuse, R18 ;  /* 0x00000005179d7216 */ /* 0x080fe40000000012 */
[CCC-:B-1----:R-:W-:Y:S02]  /*54e0*/  PRMT R152, R19.reuse, R0.reuse, R16.reuse ;  /* 0x0000000013987216 */ /* 0x1c2fe40000000010 */
[-C--:B------:R-:W-:Y:S02]  /*54f0*/  PRMT R153, R19, R5.reuse, R16 ;  /* 0x0000000513997216 */ /* 0x080fe40000000010 */
[C-C-:B--2---:R-:W-:Y:S02]  /*5500*/  PRMT R154, R17.reuse, R0, R160.reuse ;  /* 0x00000000119a7216 */ /* 0x144fe400000000a0 */
[----:B------:R-:W-:Y:S01]  /*5510*/  PRMT R155, R17, R5, R160 ;  /* 0x00000005119b7216 */ /* 0x000fe200000000a0 */
[----:B---3--:R-:W-:Y:S06]  /*5520*/  @!P0 BRA `(.L_x_27) ;  /* 0x0000000000048947 */ /* 0x008fec0003800000 */
[----:B------:R-:W-:Y:S01]  /*5530*/  BPT.TRAP 0x1 ;  /* 0x000000040000795c */ /* 0x000fe20000300000 */
.L_x_27:
[----:B------:R-:W-:Y:S05]  /*5540*/  @P3 BRA `(.L_x_28) ;  /* 0x0000000000083947 */ /* 0x000fea0003800000 */
[----:B------:R-:W1:Y:S02]  /*5550*/  SYNCS.PHASECHK.TRANS64.TRYWAIT P3, [UR4+0x1c000], R20 ;  /* 0x01c00014ff0075a7 */ /* 0x000e640008060144 */
[----:B-1----:R-:W-:Y:S05]  /*5560*/  @!P3 BRA `(.L_x_29) ;  /* 0x0000006800f8b947 */ /* 0x002fea0003800000 */
.L_x_28:
[----:B------:R-:W-:Y:S01]  /*5570*/  ULEA UR4, UR10, UR6, 0xa ;  /* 0x000000060a047291 */ /* 0x000fe2000f8e503f */
[----:B------:R-:W-:Y:S01]  /*5580*/  WARPGROUP.ARRIVE ;  /* 0x00000000000079c5 */ /* 0x000fe20000000000 */
[----:B------:R-:W-:-:S05]  /*5590*/  UMOV UR15, 0x80000020 ;  /* 0x80000020000f7882 */ /* 0x000fca0000000000 */
[----:B------:R-:W-:Y:S01]  /*55a0*/  UMOV UR14, UR4 ;  /* 0x00000004000e7c82 */ /* 0x000fe20008000000 */
[----:B------:R-:W-:Y:S01]  /*55b0*/  UIADD3 UR4, UR4, 0x2, URZ ;  /* 0x0000000204047890 */ /* 0x000fe2000fffe03f */
[----:B------:R-:W-:Y:S01]  /*55c0*/  QGMMA.64x256x32.F32.E4M3.E4M3 R24, R156, gdesc[UR12], R24, gsb0 ;  /* 0x03e0000c9c187df3 */ /* 0x000fe20008000818 */
[----:B------:R-:W-:-:S05]  /*55d0*/  UMOV UR15, 0x80000020 ;  /* 0x80000020000f7882 */ /* 0x000fca0000000000 */
[----:B------:R-:W-:Y:S01]  /*55e0*/  UMOV UR14, UR4 ;  /* 0x00000004000e7c82 */ /* 0x000fe20008000000 */
[----:B------:R-:W-:Y:S02]  /*55f0*/  WARPGROUP.DEPBAR.LE gsb0, 0x0 ;  /* 0x00008000000079c5 */ /* 0x000fe40000010000 */
[----:B------:R-:W-:-:S15]  /*5600*/  WARPGROUP.ARRIVE ;  /* 0x00000000000079c5 */ /* 0x000fde0000000000 */
[----:B------:R-:W-:-:S04]  /*5610*/  NOP ;  /* 0x0000000000007918 */ /* 0x000fc80000000000 */
[----:B------:R-:W-:Y:S03]  /*5620*/  QGMMA.64x256x32.F32.E4M3.E4M3 R24, R152, gdesc[UR12], R24, gsb0 ;  /* 0x03e0000c98187df3 */ /* 0x000fe60008000818 */
[----:B------:R-:W-:Y:S02]  /*5630*/  WARPGROUP.DEPBAR.LE gsb0, 0x0 ;  /* 0x00008000000079c5 */ /* 0x000fe40000010000 */
[----:B------:R-:W-:Y:S05]  /*5640*/  @!P0 BRA `(.L_x_30) ;  /* 0x0000000000048947 */ /* 0x000fea0003800000 */
[----:B------:R-:W-:Y:S01]  /*5650*/  BPT.TRAP 0x1 ;  /* 0x000000040000795c */ /* 0x000fe20000300000 */
.L_x_30:
[----:B------:R-:W-:-:S04]  /*5660*/  ULEA UR4, UR7, UR38, 0x3 ;  /* 0x0000002607047291 */ /* 0x000fc8000f8e183f */
[----:B------:R-:W-:-:S04]  /*5670*/  UIADD3 UR4, UR4, 0x1c028, URZ ;  /* 0x0001c02804047890 */ /* 0x000fc8000fffe03f */
[----:B------:R-:W-:-:S09]  /*5680*/  UPRMT UR4, URZ, 0x654, UR4 ;  /* 0x000006543f047896 */ /* 0x000fd20008000004 */
[----:B------:R-:W-:Y:S01]  /*5690*/  SYNCS.ARRIVE.TRANS64.RED.A1T0 RZ, [UR4], RZ ;  /* 0x000000ffffff79a7 */ /* 0x000fe20008100404 */
[----:B------:R-:W-:Y:S05]  /*56a0*/  @P1 BRA `(.L_x_31) ;  /* 0x0000000000041947 */ /* 0x000fea0003800000 */
[----:B------:R-:W-:Y:S01]  /*56b0*/  BPT.TRAP 0x1 ;  /* 0x000000040000795c */ /* 0x000fe20000300000 */
.L_x_31:
[----:B------:R-:W-:-:S04]  /*56c0*/  UIADD3 UR7, UR7, 0x1, URZ ;  /* 0x0000000107077890 */ /* 0x000fc8000fffe03f */
[----:B------:R-:W-:-:S04]  /*56d0*/  UISETP.NE.AND UP0, UPT, UR7, 0x5, UPT ;  /* 0x000000050700788c */ /* 0x000fc8000bf05270 */
[----:B------:R-:W-:Y:S01]  /*56e0*/  USEL UR7, UR7, URZ, UP0 ;  /* 0x0000003f07077287 */ /* 0x000fe20008000000 */
[----:B------:R-:W-:Y:S11]  /*56f0*/  @!P0 BRA `(.L_x_32) ;  /* 0x0000000000048947 */ /* 0x000ff60003800000 */
[----:B------:R-:W-:Y:S01]  /*5700*/  BPT.TRAP 0x1 ;  /* 0x000000040000795c */ /* 0x000fe20000300000 */
.L_x_32:
[----:B------:R-:W-:-:S04]  /*5710*/  ULEA UR4, UR7, UR38, 0x3 ;  /* 0x0000002607047291 */ /* 0x000fc8000f8e183f */
[----:B------:R-:W-:-:S04]  /*5720*/  UIADD3 UR4, UR4, 0x1c028, URZ ;  /* 0x0001c02804047890 */ /* 0x000fc8000fffe03f */
[----:B------:R-:W-:-:S09]  /*5730*/  UPRMT UR4, URZ, 0x654, UR4 ;  /* 0x000006543f047896 */ /* 0x000fd20008000004 */
[----:B------:R-:W-:Y:S01]  /*5740*/  SYNCS.ARRIVE.TRANS64.RED.A1T0 RZ, [UR4], RZ ;  /* 0x000000ffffff79a7 */ /* 0x000fe20008100404 */
[----:B------:R-:W-:Y:S05]  /*5750*/  @P1 BRA `(.L_x_33) ;  /* 0x0000000000041947 */ /* 0x000fea0003800000 */
[----:B------:R-:W-:Y:S01]  /*5760*/  BPT.TRAP 0x1 ;  /* 0x000000040000795c */ /* 0x000fe20000300000 */
.L_x_33:
[----:B------:R-:W-:Y:S01]  /*5770*/  UIADD3 UR4, UR10, 0x1, URZ ;  /* 0x000000010a047890 */ /* 0x000fe2000fffe03f */
[----:B------:R-:W-:Y:S01]  /*5780*/  ISETP.GT.AND P3, PT, R14, 0x1, PT ;  /* 0x000000010e00780c */ /* 0x000fe20003f64270 */
[----:B------:R-:W-:Y:S01]  /*5790*/  UIADD3 UR7, UR7, 0x1, URZ ;  /* 0x0000000107077890 */ /* 0x000fe2000fffe03f */
[----:B------:R-:W-:Y:S01]  /*57a0*/  VIADD R8, R8, 0x40 ;  /* 0x0000004008087836 */ /* 0x000fe20000000000 */
[----:B------:R-:W-:Y:S01]  /*57b0*/  UISETP.NE.AND UP2, UPT, UR4, 0x5, UPT ;  /* 0x000000050400788c */ /* 0x000fe2000bf45270 */
[----:B------:R-:W-:Y:S01]  /*57c0*/  IADD3 R18, R14, -0x1, RZ ;  /* 0xffffffff0e127810 */ /* 0x000fe20007ffe0ff */
[----:B------:R-:W-:Y:S01]  /*57d0*/  UISETP.NE.AND UP0, UPT, UR7, 0x5, UPT ;  /* 0x000000050700788c */ /* 0x000fe2000bf05270 */
[----:B------:R-:W-:Y:S01]  /*57e0*/  MOV R17, R9 ;  /* 0x0000000900117202 */ /* 0x000fe20000000f00 */
[----:B------:R-:W-:Y:S01]  /*57f0*/  USEL UR10, URZ, 0x1, UP2 ;  /* 0x000000013f0a7887 */ /* 0x000fe20009000000 */
[----:B-1----:R-:W-:Y:S01]  /*5800*/  IMAD.MOV.U32 R15, RZ, RZ, R4 ;  /* 0x000000ffff0f7224 */ /* 0x002fe200078e0004 */
[----:B------:R-:W-:-:S02]  /*5810*/  USEL UR7, UR7, URZ, UP0 ;  /* 0x0000003f07077287 */ /* 0x000fc40008000000 */
[----:B------:R-:W-:Y:S02]  /*5820*/  USEL UR4, UR4, URZ, UP2 ;  /* 0x0000003f04047287 */ /* 0x000fe40009000000 */
[----:B------:R-:W-:Y:S01]  /*5830*/  LOP3.LUT R16, R12, UR10, RZ, 0x3c, !PT ;  /* 0x0000000a0c107c12 */ /* 0x000fe2000f8e3cff */
[----:B------:R-:W-:Y:S09]  /*5840*/  @P3 BRA `(.L_x_34) ;  /* 0xffffffd8006c3947 */ /* 0x000ff2000383ffff */
.L_x_23:
[----:B------:R-:W-:-:S13]  /*5850*/  ISETP.GE.AND P3, PT, R14, RZ, PT ;  /* 0x000000ff0e00720c */ /* 0x000fda0003f66270 */
[----:B------:R-:W-:Y:S05]  /*5860*/  @!P3 BRA `(.L_x_35) ;  /* 0x0000002800c0b947 */ /* 0x000fea0003800000 */
[----:B------:R-:W-:Y:S01]  /*5870*/  IADD3 R12, R14, 0x1, RZ ;  /* 0x000000010e0c7810 */ /* 0x000fe20007ffe0ff */
[----:B------:R-:W-:Y:S01]  /*5880*/  IMAD.MOV.U32 R14, RZ, RZ, R4 ;  /* 0x000000ffff0e7224 */ /* 0x000fe200078e0004 */
[----:B------:R-:W-:Y:S01]  /*5890*/  MOV R15, R9 ;  /* 0x00000009000f7202 */ /* 0x000fe20000000f00 */
[----:B------:R-:W-:-:S06]  /*58a0*/  ULDC UR39, c[0x0][0x604] ;  /* 0x0001810000277ab9 */ /* 0x000fcc0000000800 */
.L_x_46:
[----:B-1----:R-:W-:Y:S05]  /*58b0*/  @!P0 BRA `(.L_x_36) ;  /* 0x0000000000048947 */ /* 0x002fea0003800000 */
[----:B------:R-:W-:Y:S01]  /*58c0*/  BPT.TRAP 0x1 ;  /* 0x000000040000795c */ /* 0x000fe20000300000 */
.L_x_36:
[----:B------:R-:W-:Y:S01]  /*58d0*/  ULEA UR10, UR4, UR38, 0x3 ;  /* 0x00000026040a7291 */ /* 0x000fe2000f8e183f */
[----:B------:R-:W-:-:S08]  /*58e0*/  SHF.L.U32 R4, R16, 0x1f, RZ ;  /* 0x0000001f10047819 */ /* 0x000fd000000006ff */
[----:B------:R-:W1:Y:S02]  /*58f0*/  SYNCS.PHASECHK.TRANS64.TRYWAIT P3, [UR10+0x1c000], R4 ;  /* 0x01c00004ff0075a7 */ /* 0x000e64000806014a */
[----:B-1----:R-:W-:Y:S05]  /*5900*/  @!P3 BRA `(.L_x_37) ;  /* 0x000000680028b947 */ /* 0x002fea0003800000 */
.L_x_111:
        /* <DEDUP_REMOVED lines=47> */
.L_x_38:
[C---:B-1----:R-:W-:Y:S01]  /*5c00*/  IADD3 R4, R8.reuse, 0x1, RZ ;  /* 0x0000000108047810 */ /* 0x042fe20007ffe0ff */
[----:B------:R-:W-:Y:S01]  /*5c10*/  VIADD R16, R8, 0x9 ;  /* 0x0000000908107836 */ /* 0x000fe20000000000 */
[----:B------:R-:W-:Y:S01]  /*5c20*/  ISETP.GE.AND P3, PT, R2, R8, PT ;  /* 0x000000080200720c */ /* 0x000fe20003f66270 */
[----:B------:R-:W-:Y:S01]  /*5c30*/  ULEA UR4, UR10, UR38, 0x3 ;  /* 0x000000260a047291 */ /* 0x000fe2000f8e183f */
[----:B------:R-:W-:Y:S02]  /*5c40*/  IADD3 R9, R8, 0x8, RZ ;  /* 0x0000000808097810 */ /* 0x000fe40007ffe0ff */
[----:B------:R-:W-:Y:S02]  /*5c50*/  ISETP.GE.AND P4, PT, R2, R4, PT ;  /* 0x000000040200720c */ /* 0x000fe40003f86270 */
[----:B------:R-:W-:Y:S02]  /*5c60*/  FSEL R152, R152, -INF , P3 ;  /* 0xff80000098987808 */ /* 0x000fe40001800000 */
[----:B------:R-:W-:-:S02]  /*5c70*/  ISETP.GE.AND P3, PT, R2, R9, PT ;  /* 0x000000090200720c */ /* 0x000fc40003f66270 */
[----:B------:R-:W-:Y:S02]  /*5c80*/  FSEL R153, R153, -INF , P4 ;  /* 0xff80000099997808 */ /* 0x000fe40002000000 */
[----:B------:R-:W-:Y:S02]  /*5c90*/  FMNMX R18, R152, R15, !PT ;  /* 0x0000000f98127209 */ /* 0x000fe40007800000 */
[----:B------:R-:W-:Y:S02]  /*5ca0*/  IADD3 R17, R8, 0x10, RZ ;  /* 0x0000001008117810 */ /* 0x000fe40007ffe0ff */
[----:B------:R-:W-:Y:S02]  /*5cb0*/  ISETP.GE.AND P4, PT, R2, R16, PT ;  /* 0x000000100200720c */ /* 0x000fe40003f86270 */
[----:B------:R-:W-:Y:S02]  /*5cc0*/  FSEL R156, R156, -INF , P3 ;  /* 0xff8000009c9c7808 */ /* 0x000fe40001800000 */
[----:B------:R-:W-:-:S02]  /*5cd0*/  FMNMX R19, R153, R18, !PT ;  /* 0x0000001299137209 */ /* 0x000fc40007800000 */
[----:B------:R-:W-:Y:S02]  /*5ce0*/  IADD3 R18, R8, 0x11, RZ ;  /* 0x0000001108127810 */ /* 0x000fe40007ffe0ff */
[----:B------:R-:W-:Y:S02]  /*5cf0*/  ISETP.GE.AND P3, PT, R2, R17, PT ;  /* 0x000000110200720c */ /* 0x000fe40003f66270 */
[----:B------:R-:W-:Y:S02]  /*5d00*/  FSEL R157, R157, -INF , P4 ;  /* 0xff8000009d9d7808 */ /* 0x000fe40002000000 */
[----:B------:R-:W-:Y:S01]  /*5d10*/  FMNMX R20, R156, R19, !PT ;  /* 0x000000139c147209 */ /* 0x000fe20007800000 */
[----:B------:R-:W-:Y:S01]  /*5d20*/  VIADD R19, R8, 0x18 ;  /* 0x0000001808137836 */ /* 0x000fe20000000000 */
[----:B------:R-:W-:Y:S02]  /*5d30*/  ISETP.GE.AND P4, PT, R2, R18, PT ;  /* 0x000000120200720c */ /* 0x000fe40003f86270 */
[----:B------:R-:W-:-:S02]  /*5d40*/  FSEL R160, R160, -INF , P3 ;  /* 0xff800000a0a07808 */ /* 0x000fc40001800000 */
[----:B------:R-:W-:Y:S02]  /*5d50*/  FMNMX R21, R157, R20, !PT ;  /* 0x000000149d157209 */ /* 0x000fe40007800000 */
[----:B------:R-:W-:Y:S02]  /*5d60*/  IADD3 R20, R8, 0x19, RZ ;  /* 0x0000001908147810 */ /* 0x000fe40007ffe0ff */
[----:B------:R-:W-:Y:S02]  /*5d70*/  ISETP.GE.AND P3, PT, R2, R19, PT ;  /* 0x000000130200720c */ /* 0x000fe40003f66270 */
[----:B------:R-:W-:Y:S02]  /*5d80*/  FSEL R161, R161, -INF , P4 ;  /* 0xff800000a1a17808 */ /* 0x000fe40002000000 */
[----:B------:R-:W-:Y:S02]  /*5d90*/  FMNMX R22, R160, R21, !PT ;  /* 0x00000015a0167209 */ /* 0x000fe40007800000 */
[----:B------:R-:W-:-:S02]  /*5da0*/  IADD3 R21, R8, 0x20, RZ ;  /* 0x0000002008157810 */ /* 0x000fc40007ffe0ff */
[----:B------:R-:W-:Y:S02]  /*5db0*/  ISETP.GE.AND P4, PT, R2, R20, PT ;  /* 0x000000140200720c */ /* 0x000fe40003f86270 */
[----:B------:R-:W-:Y:S02]  /*5dc0*/  FSEL R164, R164, -INF , P3 ;  /* 0xff800000a4a47808 */ /* 0x000fe40001800000 */
[----:B------:R-:W-:Y:S01]  /*5dd0*/  FMNMX R23, R161, R22, !PT ;  /* 0x00000016a1177209 */ /* 0x000fe20007800000 */
[----:B------:R-:W-:Y:S01]  /*5de0*/  VIADD R22, R8, 0x21 ;  /* 0x0000002108167836 */ /* 0x000fe20000000000 */
[----:B------:R-:W-:Y:S02]  /*5df0*/  ISETP.GE.AND P3, PT, R2, R21, PT ;  /* 0x000000150200720c */ /* 0x000fe40003f66270 */
[----:B------:R-:W-:Y:S02]  /*5e00*/  FSEL R165, R165, -INF , P4 ;  /* 0xff800000a5a57808 */ /* 0x000fe40002000000 */
[----:B------:R-:W-:-:S02]  /*5e10*/  FMNMX R184, R164, R23, !PT ;  /* 0x00000017a4b87209 */ /* 0x000fc40007800000 */
[----:B------:R-:W-:Y:S02]  /*5e20*/  IADD3 R23, R8, 0x28, RZ ;  /* 0x0000002808177810 */ /* 0x000fe40007ffe0ff */
[----:B------:R-:W-:Y:S02]  /*5e30*/  ISETP.GE.AND P4, PT, R2, R22, PT ;  /* 0x000000160200720c */ /* 0x000fe40003f86270 */
[----:B------:R-:W-:Y:S02]  /*5e40*/  FSEL R168, R168, -INF , P3 ;  /* 0xff800000a8a87808 */ /* 0x000fe40001800000 */
[----:B------:R-:W-:Y:S02]  /*5e50*/  FMNMX R185, R165, R184, !PT ;  /* 0x000000b8a5b97209 */ /* 0x000fe40007800000 */
[----:B------:R-:W-:Y:S02]  /*5e60*/  IADD3 R184, R8, 0x29, RZ ;  /* 0x0000002908b87810 */ /* 0x000fe40007ffe0ff */
[----:B------:R-:W-:-:S02]  /*5e70*/  ISETP.GE.AND P3, PT, R2, R23, PT ;  /* 0x000000170200720c */ /* 0x000fc40003f66270 */
[----:B------:R-:W-:Y:S02]  /*5e80*/  FSEL R169, R169, -INF , P4 ;  /* 0xff800000a9a97808 */ /* 0x000fe40002000000 */
[----:B------:R-:W-:Y:S01]  /*5e90*/  FMNMX R186, R168, R185, !PT ;  /* 0x000000b9a8ba7209 */ /* 0x000fe20007800000 */
[----:B------:R-:W-:Y:S01]  /*5ea0*/  VIADD R185, R8, 0x30 ;  /* 0x0000003008b97836 */ /* 0x000fe20000000000 */
[----:B------:R-:W-:Y:S02]  /*5eb0*/  ISETP.GE.AND P4, PT, R2, R184, PT ;  /* 0x000000b80200720c */ /* 0x000fe40003f86270 */
[----:B------:R-:W-:Y:S02]  /*5ec0*/  FSEL R172, R172, -INF , P3 ;  /* 0xff800000acac7808 */ /* 0x000fe40001800000 */
[----:B------:R-:W-:Y:S02]  /*5ed0*/  FMNMX R187, R169, R186, !PT ;  /* 0x000000baa9bb7209 */ /* 0x000fe40007800000 */
[----:B------:R-:W-:-:S02]  /*5ee0*/  IADD3 R186, R8, 0x31, RZ ;  /* 0x0000003108ba7810 */ /* 0x000fc40007ffe0ff */
[----:B------:R-:W-:Y:S02]  /*5ef0*/  ISETP.GE.AND P3, PT, R2, R185, PT ;  /* 0x000000b90200720c */ /* 0x000fe40003f66270 */
[----:B------:R-:W-:Y:S02]  /*5f00*/  FSEL R173, R173, -INF , P4 ;  /* 0xff800000adad7808 */ /* 0x000fe40002000000 */
[----:B------:R-:W-:Y:S02]  /*5f10*/  FMNMX R188, R172, R187, !PT ;  /* 0x000000bbacbc7209 */ /* 0x000fe40007800000 */
[----:B------:R-:W-:Y:S02]  /*5f20*/  IADD3 R187, R8, 0x38, RZ ;  /* 0x0000003808bb7810 */ /* 0x000fe40007ffe0ff */
[----:B------:R-:W-:Y:S02]  /*5f30*/  ISETP.GE.AND P4, PT, R2, R186, PT ;  /* 0x000000ba0200720c */ /* 0x000fe40003f86270 */
[----:B------:R-:W-:-:S02]  /*5f40*/  FSEL R176, R176, -INF , P3 ;  /* 0xff800000b0b07808 */ /* 0x000fc40001800000 */
[----:B------:R-:W-:Y:S01]  /*5f50*/  FMNMX R189, R173, R188, !PT ;  /* 0x000000bcadbd7209 */ /* 0x000fe20007800000 */
[----:B------:R-:W-:Y:S01]  /*5f60*/  VIADD R188, R8, 0x39 ;  /* 0x0000003908bc7836 */ /* 0x000fe20000000000 */
[----:B------:R-:W-:Y:S02]  /*5f70*/  ISETP.GE.AND P3, PT, R2, R187, PT ;  /* 0x000000bb0200720c */ /* 0x000fe40003f66270 */
[----:B------:R-:W-:Y:S02]  /*5f80*/  FSEL R177, R177, -INF , P4 ;  /* 0xff800000b1b17808 */ /* 0x000fe40002000000 */
[----:B------:R-:W-:Y:S02]  /*5f90*/  FMNMX R190, R176, R189, !PT ;  /* 0x000000bdb0be7209 */ /* 0x000fe40007800000 */
[----:B------:R-:W-:Y:S02]  /*5fa0*/  ISETP.GE.AND P4, PT, R2, R188, PT ;  /* 0x000000bc0200720c */ /* 0x000fe40003f86270 */
[----:B------:R-:W-:-:S02]  /*5fb0*/  FSEL R180, R180, -INF , P3 ;  /* 0xff800000b4b47808 */ /* 0x000fc40001800000 */
[----:B------:R-:W-:Y:S02]  /*5fc0*/  FMNMX R189, R177, R190, !PT ;  /* 0x000000beb1bd7209 */ /* 0x000fe40007800000 */
[----:B------:R-:W-:Y:S02]  /*5fd0*/  FSEL R181, R181, -INF , P4 ;  /* 0xff800000b5b57808 */ /* 0x000fe40002000000 */
[----:B------:R-:W-:Y:S02]  /*5fe0*/  FMNMX R190, R180, R189, !PT ;  /* 0x000000bdb4be7209 */ /* 0x000fe40007800000 */
[----:B------:R-:W-:Y:S02]  /*5ff0*/  ISETP.GE.AND P3, PT, R3, R9, PT ;  /* 0x000000090300720c */ /* 0x000fe40003f66270 */
[----:B------:R-:W-:Y:S02]  /*6000*/  FMNMX R190, R181, R190, !PT ;  /* 0x000000beb5be7209 */ /* 0x000fe40007800000 */
[----:B------:R-:W-:-:S02]  /*6010*/  ISETP.GE.AND P5, PT, R3, R17, PT ;  /* 0x000000110300720c */ /* 0x000fc40003fa6270 */
[----:B------:R-:W-:Y:S01]  /*6020*/  ISETP.GE.AND P6, PT, R3, R4, PT ;  /* 0x000000040300720c */ /* 0x000fe20003fc6270 */
[----:B------:R-:W1:Y:S01]  /*6030*/  SHFL.BFLY PT, R189, R190, 0x1, 0x1f ;  /* 0x0c201f00bebd7f89 */ /* 0x000e6200000e0000 */
[----:B------:R-:W-:Y:S02]  /*6040*/  FSEL R162, R162, -INF , P5 ;  /* 0xff800000a2a27808 */ /* 0x000fe40002800000 */
[----:B------:R-:W-:Y:S02]  /*6050*/  FSEL R155, R155, -INF , P6 ;  /* 0xff8000009b9b7808 */ /* 0x000fe40003000000 */
[C---:B------:R-:W-:Y:S02]  /*6060*/  ISETP.GE.AND P4, PT, R3.reuse, R16, PT ;  /* 0x000000100300720c */ /* 0x040fe40003f86270 */
[----:B------:R-:W-:Y:S02]  /*6070*/  ISETP.GE.AND P6, PT, R3, R18, PT ;  /* 0x000000120300720c */ /* 0x000fe40003fc6270 */
[----:B------:R-:W-:-:S02]  /*6080*/  FSEL R158, R158, -INF , P3 ;  /* 0xff8000009e9e7808 */ /* 0x000fc40001800000 */
[----:B------:R-:W-:Y:S02]  /*6090*/  ISETP.GE.AND P3, PT, R3, R19, PT ;  /* 0x000000130300720c */ /* 0x000fe40003f66270 */
[----:B------:R-:W-:Y:S02]  /*60a0*/  FSEL R163, R163, -INF , P6 ;  /* 0xff800000a3a37808 */ /* 0x000fe40003000000 */
[C---:B------:R-:W-:Y:S02]  /*60b0*/  ISETP.GE.AND P6, PT, R3.reuse, R21, PT ;  /* 0x000000150300720c */ /* 0x040fe40003fc6270 */
[----:B------:R-:W-:Y:S02]  /*60c0*/  FSEL R166, R166, -INF , P3 ;  /* 0xff800000a6a67808 */ /* 0x000fe40001800000 */
[----:B------:R-:W-:Y:S02]  /*60d0*/  ISETP.GE.AND P3, PT, R3, R22, PT ;  /* 0x000000160300720c */ /* 0x000fe40003f66270 */
[----:B------:R-:W-:-:S02]  /*60e0*/  FSEL R159, R159, -INF , P4 ;  /* 0xff8000009f9f7808 */ /* 0x000fc40002000000 */
[----:B------:R-:W-:Y:S02]  /*60f0*/  FSEL R171, R171, -INF , P3 ;  /* 0xff800000abab7808 */ /* 0x000fe40001800000 */
[----:B-1----:R-:W-:Y:S02]  /*6100*/  FMNMX R189, R190, R189, !PT ;  /* 0x000000bdbebd7209 */ /* 0x002fe40007800000 */
[C---:B------:R-:W-:Y:S02]  /*6110*/  ISETP.GE.AND P3, PT, R3.reuse, R185, PT ;  /* 0x000000b90300720c */ /* 0x040fe40003f66270 */
[----:B------:R-:W-:Y:S01]  /*6120*/  ISETP.GE.AND P4, PT, R3, R20, PT ;  /* 0x000000140300720c */ /* 0x000fe20003f86270 */
[----:B------:R-:W1:Y:S01]  /*6130*/  SHFL.BFLY PT, R192, R189, 0x2, 0x1f ;  /* 0x0c401f00bdc07f89 */ /* 0x000e6200000e0000 */
[----:B------:R-:W-:Y:S02]  /*6140*/  FSEL R178, R178, -INF , P3 ;  /* 0xff800000b2b27808 */ /* 0x000fe40001800000 */
[----:B------:R-:W-:-:S02]  /*6150*/  FSEL R167, R167, -INF , P4 ;  /* 0xff800000a7a77808 */ /* 0x000fc40002000000 */
[C---:B------:R-:W-:Y:S02]  /*6160*/  ISETP.GE.AND P4, PT, R3.reuse, R23, PT ;  /* 0x000000170300720c */ /* 0x040fe40003f86270 */
[----:B------:R-:W-:Y:S02]  /*6170*/  FSEL R170, R170, -INF , P6 ;  /* 0xff800000aaaa7808 */ /* 0x000fe40003000000 */
[----:B------:R-:W-:Y:S02]  /*6180*/  ISETP.GE.AND P6, PT, R3, R184, PT ;  /* 0x000000b80300720c */ /* 0x000fe40003fc6270 */
[----:B------:R-:W-:Y:S02]  /*6190*/  FSEL R174, R174, -INF , P4 ;  /* 0xff800000aeae7808 */ /* 0x000fe40002000000 */
[----:B------:R-:W-:Y:S02]  /*61a0*/  FSEL R175, R175, -INF , P6 ;  /* 0xff800000afaf7808 */ /* 0x000fe40003000000 */
[----:B------:R-:W-:-:S04]  /*61b0*/  ISETP.GE.AND P6, PT, R3, R187, PT ;  /* 0x000000bb0300720c */ /* 0x000fc80003fc6270 */
[----:B------:R-:W-:Y:S02]  /*61c0*/  FSEL R182, R182, -INF , P6 ;  /* 0xff800000b6b67808 */ /* 0x000fe40003000000 */
[----:B-1----:R-:W-:-:S04]  /*61d0*/  FMNMX R9, R189, R192, !PT ;  /* 0x000000c0bd097209 */ /* 0x002fc80007800000 */
[----:B------:R-:W-:-:S04]  /*61e0*/  FSETP.NEU.AND P5, PT, R9, -INF , PT ;  /* 0xff8000000900780b */ /* 0x000fc80003fad000 */
[----:B------:R-:W-:Y:S02]  /*61f0*/  FSEL R16, R9, RZ, P5 ;  /* 0x000000ff09107208 */ /* 0x000fe40002800000 */
[----:B------:R-:W-:-:S03]  /*6200*/  ISETP.GE.AND P5, PT, R3, R8, PT ;  /* 0x000000080300720c */ /* 0x000fc60003fa6270 */
[----:B------:R-:W-:Y:S01]  /*6210*/  FMUL R189, R16, UR39 ;  /* 0x0000002710bd7c20 */ /* 0x000fe20008400000 */
[----:B------:R-:W-:Y:S01]  /*6220*/  FSEL R21, R154, -INF , P5 ;  /* 0xff8000009a157808 */ /* 0x000fe20002800000 */
[----:B------:R-:W-:-:S01]  /*6230*/  FADD R15, -R16, R15 ;  /* 0x0000000f100f7221 */ /* 0x000fc20000000100 */
[----:B------:R-:W-:Y:S01]  /*6240*/  ISETP.GE.AND P5, PT, R3, R186, PT ;  /* 0x000000ba0300720c */ /* 0x000fe20003fa6270 */
[----:B------:R-:W-:-:S01]  /*6250*/  FFMA R18, R153, UR39, -R189 ;  /* 0x0000002799127c23 */ /* 0x000fc200080008bd */
[----:B------:R-:W-:Y:S01]  /*6260*/  FMNMX R4, R21, R14, !PT ;  /* 0x0000000e15047209 */ /* 0x000fe20007800000 */
[----:B------:R-:W-:-:S01]  /*6270*/  FFMA R17, R152, UR39, -R189 ;  /* 0x0000002798117c23 */ /* 0x000fc200080008bd */
[----:B------:R-:W-:Y:S01]  /*6280*/  FSEL R179, R179, -INF , P5 ;  /* 0xff800000b3b37808 */ /* 0x000fe20002800000 */
[----:B------:R-:W-:-:S01]  /*6290*/  FFMA R20, R157, UR39, -R189 ;  /* 0x000000279d147c23 */ /* 0x000fc200080008bd */
[----:B------:R-:W-:Y:S01]  /*62a0*/  FMNMX R19, R155, R4, !PT ;  /* 0x000000049b137209 */ /* 0x000fe20007800000 */
[----:B------:R-:W-:-:S01]  /*62b0*/  FFMA R22, R160, UR39, -R189 ;  /* 0x00000027a0167c23 */ /* 0x000fc200080008bd */
[----:B------:R-:W-:Y:S01]  /*62c0*/  FSETP.GEU.AND P3, PT, R18, -126, PT ;  /* 0xc2fc00001200780b */ /* 0x000fe20003f6e000 */
[----:B------:R-:W-:-:S01]  /*62d0*/  FFMA R152, R164, UR39, -R189 ;  /* 0x00000027a4987c23 */ /* 0x000fc200080008bd */
[----:B------:R-:W-:Y:S01]  /*62e0*/  FMNMX R4, R158, R19, !PT ;  /* 0x000000139e047209 */ /* 0x000fe20007800000 */
[----:B------:R-:W-:-:S01]  /*62f0*/  FFMA R19, R156, UR39, -R189 ;  /* 0x000000279c137c23 */ /* 0x000fc200080008bd */
[----:B------:R-:W-:Y:S01]  /*6300*/  ISETP.GE.AND P5, PT, R3, R188, PT ;  /* 0x000000bc0300720c */ /* 0x000fe20003fa6270 */
[----:B------:R-:W-:-:S01]  /*6310*/  FFMA R154, R168, UR39, -R189 ;  /* 0x00000027a89a7c23 */ /* 0x000fc200080008bd */
[----:B------:R-:W-:Y:S01]  /*6320*/  FMNMX R23, R159, R4, !PT ;  /* 0x000000049f177209 */ /* 0x000fe20007800000 */
[----:B------:R-:W-:-:S01]  /*6330*/  FFMA R156, R172, UR39, -R189 ;  /* 0x00000027ac9c7c23 */ /* 0x000fc200080008bd */
[----:B------:R-:W-:Y:S01]  /*6340*/  FSETP.GEU.AND P4, PT, R17, -126, PT ;  /* 0xc2fc00001100780b */ /* 0x000fe20003f8e000 */
[----:B------:R-:W-:-:S01]  /*6350*/  FFMA R160, R177, UR39, -R189 ;  /* 0x00000027b1a07c23 */ /* 0x000fc200080008bd */
[----:B------:R-:W-:Y:S01]  /*6360*/  FMNMX R4, R162, R23, !PT ;  /* 0x00000017a2047209 */ /* 0x000fe20007800000 */
[----:B------:R-:W-:-:S01]  /*6370*/  FFMA R176, R176, UR39, -R189 ;  /* 0x00000027b0b07c23 */ /* 0x000fc200080008bd */
[----:B------:R-:W-:Y:S01]  /*6380*/  FSETP.GEU.AND P6, PT, R19, -126, PT ;  /* 0xc2fc00001300780b */ /* 0x000fe20003fce000 */
[----:B------:R-:W-:Y:S01]  /*6390*/  @!P3 FMUL R18, R18, 0.5 ;  /* 0x3f0000001212b820 */ /* 0x000fe20000400000 */
[----:B------:R-:W-:Y:S01]  /*63a0*/  FMNMX R23, R163, R4, !PT ;  /* 0x00000004a3177209 */ /* 0x000fe20007800000 */
[----:B------:R-:W-:-:S01]  /*63b0*/  FFMA R180, R180, UR39, -R189 ;  /* 0x00000027b4b47c23 */ /* 0x000fc200080008bd */
[----:B------:R-:W-:Y:S01]  /*63c0*/  FSEL R183, R183, -INF , P5 ;  /* 0xff800000b7b77808 */ /* 0x000fe20002800000 */
[----:B------:R-:W-:-:S01]  /*63d0*/  FFMA R181, R181, UR39, -R189 ;  /* 0x00000027b5b57c23 */ /* 0x000fc200080008bd */
[----:B------:R-:W-:Y:S01]  /*63e0*/  FMNMX R4, R166, R23, !PT ;  /* 0x00000017a6047209 */ /* 0x000fe20007800000 */
[----:B------:R-:W1:Y:S01]  /*63f0*/  MUFU.EX2 R18, R18 ;  /* 0x0000001200127308 */ /* 0x000e620000000800 */
[----:B------:R-:W-:Y:S01]  /*6400*/  FSETP.GEU.AND P5, PT, R20, -126, PT ;  /* 0xc2fc00001400780b */ /* 0x000fe20003fae000 */
[----:B------:R-:W-:Y:S01]  /*6410*/  @!P4 FMUL R17, R17, 0.5 ;  /* 0x3f0000001111c820 */ /* 0x000fe20000400000 */
[----:B------:R-:W-:Y:S01]  /*6420*/  FMNMX R23, R167, R4, !PT ;  /* 0x00000004a7177209 */ /* 0x000fe20007800000 */
[----:B------:R-:W-:-:S02]  /*6430*/  FMUL R15, R15, UR39 ;  /* 0x000000270f0f7c20 */ /* 0x000fc40008400000 */
[----:B------:R-:W-:Y:S01]  /*6440*/  @!P6 FMUL R19, R19, 0.5 ;  /* 0x3f0000001313e820 */ /* 0x000fe20000400000 */
[----:B------:R-:W-:Y:S01]  /*6450*/  FMNMX R4, R170, R23, !PT ;  /* 0x00000017aa047209 */ /* 0x000fe20007800000 */
[----:B------:R-:W2:Y:S03]  /*6460*/  MUFU.EX2 R17, R17 ;  /* 0x0000001100117308 */ /* 0x000ea60000000800 */
[----:B------:R-:W-:-:S03]  /*6470*/  FMNMX R23, R171, R4, !PT ;  /* 0x00000004ab177209 */ /* 0x000fc60007800000 */
[----:B------:R-:W-:Y:S01]  /*6480*/  @!P5 FMUL R20, R20, 0.5 ;  /* 0x3f0000001414d820 */ /* 0x000fe20000400000 */
[----:B------:R-:W-:Y:S01]  /*6490*/  FMNMX R4, R174, R23, !PT ;  /* 0x00000017ae047209 */ /* 0x000fe20007800000 */
[--C-:B------:R-:W-:Y:S01]  /*64a0*/  FFMA R23, R161, UR39, -R189.reuse ;  /* 0x00000027a1177c23 */ /* 0x100fe200080008bd */
[----:B------:R-:W3:Y:S01]  /*64b0*/  MUFU.EX2 R19, R19 ;  /* 0x0000001300137308 */ /* 0x000ee20000000800 */
[----:B-1----:R-:W-:Y:S01]  /*64c0*/  @!P3 FMUL R18, R18, R18 ;  /* 0x000000121212b220 */ /* 0x002fe20000400000 */
[----:B------:R-:W-:Y:S01]  /*64d0*/  FMNMX R153, R175, R4, !PT ;  /* 0x00000004af997209 */ /* 0x000fe20007800000 */
[----:B------:R-:W-:-:S01]  /*64e0*/  FFMA R161, R173, UR39, -R189 ;  /* 0x00000027ada17c23 */ /* 0x000fc200080008bd */
[----:B------:R-:W-:Y:S02]  /*64f0*/  FSETP.GEU.AND P3, PT, R23, -126, PT ;  /* 0xc2fc00001700780b */ /* 0x000fe40003f6e000 */
[----:B------:R-:W-:Y:S01]  /*6500*/  FMNMX R4, R178, R153, !PT ;  /* 0x00000099b2047209 */ /* 0x000fe20007800000 */
[----:B------:R-:W-:Y:S01]  /*6510*/  FFMA R153, R165, UR39, -R189 ;  /* 0x00000027a5997c23 */ /* 0x000fe200080008bd */
[----:B------:R-:W1:Y:S01]  /*6520*/  MUFU.EX2 R20, R20 ;  /* 0x0000001400147308 */ /* 0x000e620000000800 */
[----:B--2---:R-:W-:Y:S01]  /*6530*/  @!P4 FMUL R17, R17, R17 ;  /* 0x000000111111c220 */ /* 0x004fe20000400000 */
[----:B------:R-:W-:-:S02]  /*6540*/  FSETP.GEU.AND P4, PT, R22, -126, PT ;  /* 0xc2fc00001600780b */ /* 0x000fc40003f8e000 */
[----:B------:R-:W-:-:S04]  /*6550*/  FMNMX R157, R179, R4, !PT ;  /* 0x00000004b39d7209 */ /* 0x000fc80007800000 */
[----:B------:R-:W-:Y:S01]  /*6560*/  FMNMX R4, R182, R157, !PT ;  /* 0x0000009db6047209 */ /* 0x000fe20007800000 */
[----:B---3--:R-:W-:Y:S01]  /*6570*/  @!P6 FMUL R19, R19, R19 ;  /* 0x000000131313e220 */ /* 0x008fe20000400000 */
[----:B------:R-:W-:Y:S01]  /*6580*/  @!P3 FMUL R23, R23, 0.5 ;  /* 0x3f0000001717b820 */ /* 0x000fe20000400000 */
[----:B------:R-:W-:Y:S01]  /*6590*/  FSETP.GEU.AND P6, PT, R152, -126, PT ;  /* 0xc2fc00009800780b */ /* 0x000fe20003fce000 */
[----:B------:R-:W-:Y:S01]  /*65a0*/  FFMA R157, R169, UR39, -R189 ;  /* 0x00000027a99d7c23 */ /* 0x000fe200080008bd */
[----:B------:R-:W-:Y:S02]  /*65b0*/  FMNMX R4, R183, R4, !PT ;  /* 0x00000004b7047209 */ /* 0x000fe40007800000 */
[----:B------:R-:W-:Y:S01]  /*65c0*/  @!P4 FMUL R22, R22, 0.5 ;  /* 0x3f0000001616c820 */ /* 0x000fe20000400000 */
[----:B------:R-:W2:Y:S01]  /*65d0*/  MUFU.EX2 R23, R23 ;  /* 0x0000001700177308 */ /* 0x000ea20000000800 */
[----:B-1----:R-:W-:Y:S01]  /*65e0*/  @!P5 FMUL R20, R20, R20 ;  /* 0x000000141414d220 */ /* 0x002fe20000400000 */
[C---:B------:R-:W-:Y:S01]  /*65f0*/  FSETP.GEU.AND P5, PT, R153.reuse, -126, PT ;  /* 0xc2fc00009900780b */ /* 0x040fe20003fae000 */
[----:B------:R-:W1:Y:S05]  /*6600*/  SHFL.BFLY PT, R165, R4, 0x1, 0x1f ;  /* 0x0c201f0004a57f89 */ /* 0x000e6a00000e0000 */
[----:B------:R-:W-:Y:S01]  /*6610*/  @!P6 FMUL R152, R152, 0.5 ;  /* 0x3f0000009898e820 */ /* 0x000fe20000400000 */
[----:B------:R-:W3:Y:S06]  /*6620*/  MUFU.EX2 R22, R22 ;  /* 0x0000001600167308 */ /* 0x000eec0000000800 */
[----:B------:R-:W-:-:S02]  /*6630*/  @!P5 FMUL R153, R153, 0.5 ;  /* 0x3f0000009999d820 */ /* 0x000fc40000400000 */
[----:B------:R-:W4:Y:S01]  /*6640*/  MUFU.EX2 R152, R152 ;  /* 0x0000009800987308 */ /* 0x000f220000000800 */
[----:B--2---:R-:W-:Y:S01]  /*6650*/  @!P3 FMUL R23, R23, R23 ;  /* 0x000000171717b220 */ /* 0x004fe20000400000 */
[----:B------:R-:W-:-:S06]  /*6660*/  FSETP.GEU.AND P3, PT, R157, -126, PT ;  /* 0xc2fc00009d00780b */ /* 0x000fcc0003f6e000 */
[----:B------:R-:W2:Y:S01]  /*6670*/  MUFU.EX2 R153, R153 ;  /* 0x0000009900997308 */ /* 0x000ea20000000800 */
[----:B---3--:R-:W-:Y:S01]  /*6680*/  @!P4 FMUL R22, R22, R22 ;  /* 0x000000161616c220 */ /* 0x008fe20000400000 */
[----:B------:R-:W-:Y:S02]  /*6690*/  FSETP.GEU.AND P4, PT, R154, -126, PT ;  /* 0xc2fc00009a00780b */ /* 0x000fe40003f8e000 */
[----:B-1----:R-:W-:-:S03]  /*66a0*/  FMNMX R4, R4, R165, !PT ;  /* 0x000000a504047209 */ /* 0x002fc60007800000 */
[----:B------:R-:W-:Y:S01]  /*66b0*/  @!P3 FMUL R157, R157, 0.5 ;  /* 0x3f0000009d9db820 */ /* 0x000fe20000400000 */
[----:B----4-:R-:W-:Y:S01]  /*66c0*/  @!P6 FMUL R152, R152, R152 ;  /* 0x000000989898e220 */ /* 0x010fe20000400000 */
[----:B------:R-:W-:Y:S01]  /*66d0*/  FSETP.GEU.AND P6, PT, R156, -126, PT ;  /* 0xc2fc00009c00780b */ /* 0x000fe20003fce000 */
[----:B------:R-:W1:Y:S03]  /*66e0*/  SHFL.BFLY PT, R165, R4, 0x2, 0x1f ;  /* 0x0c401f0004a57f89 */ /* 0x000e6600000e0000 */
[----:B------:R-:W3:Y:S02]  /*66f0*/  MUFU.EX2 R157, R157 ;  /* 0x0000009d009d7308 */ /* 0x000ee40000000800 */
[----:B------:R-:W-:Y:S01]  /*6700*/  @!P4 FMUL R154, R154, 0.5 ;  /* 0x3f0000009a9ac820 */ /* 0x000fe20000400000 */
[----:B--2---:R-:W-:Y:S01]  /*6710*/  @!P5 FMUL R153, R153, R153 ;  /* 0x000000999999d220 */ /* 0x004fe20000400000 */
[----:B------:R-:W-:-:S04]  /*6720*/  FSETP.GEU.AND P5, PT, R161, -126, PT ;  /* 0xc2fc0000a100780b */ /* 0x000fc80003fae000 */
[----:B------:R-:W2:Y:S01]  /*6730*/  MUFU.EX2 R154, R154 ;  /* 0x0000009a009a7308 */ /* 0x000ea20000000800 */
[----:B------:R-:W-:-:S07]  /*6740*/  @!P6 FMUL R156, R156, 0.5 ;  /* 0x3f0000009c9ce820 */ /* 0x000fce0000400000 */
[----:B------:R-:W4:Y:S01]  /*6750*/  MUFU.EX2 R156, R156 ;  /* 0x0000009c009c7308 */ /* 0x000f220000000800 */
[----:B---3--:R-:W-:Y:S01]  /*6760*/  @!P3 FMUL R157, R157, R157 ;  /* 0x0000009d9d9db220 */ /* 0x008fe20000400000 */
[----:B------:R-:W-:Y:S01]  /*6770*/  @!P5 FMUL R161, R161, 0.5 ;  /* 0x3f000000a1a1d820 */ /* 0x000fe20000400000 */
[----:B------:R-:W-:Y:S02]  /*6780*/  FSETP.GEU.AND P3, PT, R160, -126, PT ;  /* 0xc2fc0000a000780b */ /* 0x000fe40003f6e000 */
[----:B-1----:R-:W-:-:S03]  /*6790*/  FMNMX R4, R4, R165, !PT ;  /* 0x000000a504047209 */ /* 0x002fc60007800000 */
[----:B------:R-:W1:Y:S01]  /*67a0*/  MUFU.EX2 R161, R161 ;  /* 0x000000a100a17308 */ /* 0x000e620000000800 */
[----:B--2---:R-:W-:Y:S01]  /*67b0*/  @!P4 FMUL R154, R154, R154 ;  /* 0x0000009a9a9ac220 */ /* 0x004fe20000400000 */
[----:B------:R-:W-:-:S06]  /*67c0*/  FSETP.GEU.AND P4, PT, R176, -126, PT ;  /* 0xc2fc0000b000780b */ /* 0x000fcc0003f8e000 */
[----:B------:R-:W-:Y:S01]  /*67d0*/  @!P3 FMUL R160, R160, 0.5 ;  /* 0x3f000000a0a0b820 */ /* 0x000fe20000400000 */
[----:B----4-:R-:W-:Y:S01]  /*67e0*/  @!P6 FMUL R156, R156, R156 ;  /* 0x0000009c9c9ce220 */ /* 0x010fe20000400000 */
[----:B------:R-:W-:-:S04]  /*67f0*/  FSETP.GEU.AND P6, PT, R180, -126, PT ;  /* 0xc2fc0000b400780b */ /* 0x000fc80003fce000 */
[----:B------:R-:W2:Y:S01]  /*6800*/  MUFU.EX2 R160, R160 ;  /* 0x000000a000a07308 */ /* 0x000ea20000000800 */
[----:B------:R-:W-:Y:S01]  /*6810*/  @!P4 FMUL R176, R176, 0.5 ;  /* 0x3f000000b0b0c820 */ /* 0x000fe20000400000 */
[----:B-1----:R-:W-:Y:S01]  /*6820*/  @!P5 FMUL R161, R161, R161 ;  /* 0x000000a1a1a1d220 */ /* 0x002fe20000400000 */
[----:B------:R-:W-:-:S04]  /*6830*/  FSETP.NEU.AND P5, PT, R4, -INF , PT ;  /* 0xff8000000400780b */ /* 0x000fc80003fad000 */
[----:B------:R-:W-:Y:S02]  /*6840*/  FSEL R177, R4, RZ, P5 ;  /* 0x000000ff04b17208 */ /* 0x000fe40002800000 */
[----:B------:R-:W-:Y:S01]  /*6850*/  @!P6 FMUL R180, R180, 0.5 ;  /* 0x3f000000b4b4e820 */ /* 0x000fe20000400000 */
[----:B------:R-:W-:Y:S01]  /*6860*/  FSETP.GEU.AND P5, PT, R181, -126, PT ;  /* 0xc2fc0000b500780b */ /* 0x000fe20003fae000 */
[----:B------:R1:W3:Y:S01]  /*6870*/  MUFU.EX2 R165, R176 ;  /* 0x000000b000a57308 */ /* 0x0002e20000000800 */
[C---:B------:R-:W-:Y:S01]  /*6880*/  FMUL R184, R177.reuse, UR39 ;  /* 0x00000027b1b87c20 */ /* 0x040fe20008400000 */
[----:B------:R-:W-:Y:S01]  /*6890*/  FADD R185, -R177, R14 ;  /* 0x0000000eb1b97221 */ /* 0x000fe20000000100 */
[----:B------:R-:W-:-:S01]  /*68a0*/  FADD R14, R17, R154 ;  /* 0x0000009a110e7221 */ /* 0x000fc20000000000 */
[----:B------:R-:W-:Y:S01]  /*68b0*/  FADD R177, R19, R156 ;  /* 0x0000009c13b17221 */ /* 0x000fe20000000000 */
[----:B------:R-:W-:-:S01]  /*68c0*/  FFMA R172, R155, UR39, -R184 ;  /* 0x000000279bac7c23 */ /* 0x000fc200080008b8 */
[----:B--2---:R-:W-:-:S02]  /*68d0*/  @!P3 FMUL R160, R160, R160 ;  /* 0x000000a0a0a0b220 */ /* 0x004fc40000400000 */
[----:B------:R2:W4:Y:S01]  /*68e0*/  MUFU.EX2 R169, R180 ;  /* 0x000000b400a97308 */ /* 0x0005220000000800 */
[----:B------:R-:W-:-:S01]  /*68f0*/  FFMA R168, R21, UR39, -R184 ;  /* 0x0000002715a87c23 */ /* 0x000fc200080008b8 */
[--C-:B------:R-:W-:Y:S01]  /*6900*/  FFMA R173, R158, UR39, -R184.reuse ;  /* 0x000000279ead7c23 */ /* 0x100fe200080008b8 */
[----:B------:R-:W-:Y:S01]  /*6910*/  FSETP.GEU.AND P3, PT, R172, -126, PT ;  /* 0xc2fc0000ac00780b */ /* 0x000fe20003f6e000 */
[----:B------:R-:W-:Y:S01]  /*6920*/  @!P5 FMUL R181, R181, 0.5 ;  /* 0x3f000000b5b5d820 */ /* 0x000fe20000400000 */
[----:B-1----:R-:W-:-:S01]  /*6930*/  FFMA R176, R159, UR39, -R184 ;  /* 0x000000279fb07c23 */ /* 0x002fc200080008b8 */
[--C-:B------:R-:W-:Y:S01]  /*6940*/  FFMA R174, R174, UR39, -R184.reuse ;  /* 0x00000027aeae7c23 */ /* 0x100fe200080008b8 */
[----:B------:R-:W-:-:S01]  /*6950*/  FFMA R175, R175, UR39, -R184 ;  /* 0x00000027afaf7c23 */ /* 0x000fc200080008b8 */
[----:B------:R1:W5:Y:S01]  /*6960*/  MUFU.EX2 R164, R181 ;  /* 0x000000b500a47308 */ /* 0x0003620000000800 */
[----:B---3--:R-:W-:Y:S01]  /*6970*/  @!P4 FMUL R165, R165, R165 ;  /* 0x000000a5a5a5c220 */ /* 0x008fe20000400000 */
[----:B------:R-:W-:Y:S01]  /*6980*/  FSETP.GEU.AND P4, PT, R168, -126, PT ;  /* 0xc2fc0000a800780b */ /* 0x000fe20003f8e000 */
[----:B--2---:R-:W-:-:S01]  /*6990*/  FFMA R180, R162, UR39, -R184 ;  /* 0x00000027a2b47c23 */ /* 0x004fc200080008b8 */
[--C-:B------:R-:W-:Y:S01]  /*69a0*/  FFMA R182, R182, UR39, -R184.reuse ;  /* 0x00000027b6b67c23 */ /* 0x100fe200080008b8 */
[----:B------:R-:W-:-:S01]  /*69b0*/  FFMA R178, R178, UR39, -R184 ;  /* 0x00000027b2b27c23 */ /* 0x000fc200080008b8 */
[----:B------:R-:W-:Y:S01]  /*69c0*/  F2FP.SATFINITE.E4M3.F32.PACK_AB_MERGE_C R17, RZ, R17, RZ ;  /* 0x00000011ff11723e */ /* 0x000fe200048070ff */
[----:B------:R-:W-:Y:S01]  /*69d0*/  FMUL R185, R185, UR39 ;  /* 0x00000027b9b97c20 */ /* 0x000fe20008400000 */
[----:B------:R-:W-:Y:S01]  /*69e0*/  @!P3 FMUL R172, R172, 0.5 ;  /* 0x3f000000acacb820 */ /* 0x000fe20000400000 */
[----:B----4-:R-:W-:Y:S01]  /*69f0*/  @!P6 FMUL R169, R169, R169 ;  /* 0x000000a9a9a9e220 */ /* 0x010fe20000400000 */
[----:B------:R-:W-:Y:S01]  /*6a00*/  FSETP.GEU.AND P6, PT, R173, -126, PT ;  /* 0xc2fc0000ad00780b */ /* 0x000fe20003fce000 */
[----:B-1----:R-:W-:-:S01]  /*6a10*/  FFMA R181, R166, UR39, -R184 ;  /* 0x00000027a6b57c23 */ /* 0x002fc200080008b8 */
[----:B------:R1:W2:Y:S01]  /*6a20*/  MUFU.EX2 R21, R172 ;  /* 0x000000ac00157308 */ /* 0x0002a20000000800 */
[----:B------:R-:W-:-:S02]  /*6a30*/  LOP3.LUT R17, R17, 0xff, RZ, 0xc0, !PT ;  /* 0x000000ff11117812 */ /* 0x000fc400078ec0ff */
[----:B------:R-:W-:Y:S01]  /*6a40*/  @!P4 FMUL R168, R168, 0.5 ;  /* 0x3f000000a8a8c820 */ /* 0x000fe20000400000 */
[----:B------:R-:W-:Y:S01]  /*6a50*/  F2FP.SATFINITE.E4M3.F32.PACK_AB_MERGE_C R19, RZ, R19, RZ ;  /* 0x00000013ff13723e */ /* 0x000fe200048070ff */
[----:B-----5:R-:W-:Y:S01]  /*6a60*/  @!P5 FMUL R164, R164, R164 ;  /* 0x000000a4a4a4d220 */ /* 0x020fe20000400000 */
[----:B------:R-:W-:Y:S02]  /*6a70*/  FSETP.GEU.AND P5, PT, R176, -126, PT ;  /* 0xc2fc0000b000780b */ /* 0x000fe40003fae000 */
[----:B------:R3:W4:Y:S01]  /*6a80*/  MUFU.EX2 R159, R168 ;  /* 0x000000a8009f7308 */ /* 0x0007220000000800 */
[----:B-1----:R-:W-:-:S01]  /*6a90*/  FFMA R172, R167, UR39, -R184 ;  /* 0x00000027a7ac7c23 */ /* 0x002fc200080008b8 */
[----:B------:R-:W-:Y:S01]  /*6aa0*/  F2FP.SATFINITE.E4M3.F32.PACK_AB_MERGE_C R154, RZ, R154, RZ ;  /* 0x0000009aff9a723e */ /* 0x000fe200048070ff */
[----:B------:R-:W-:Y:S01]  /*6ab0*/  @!P6 FMUL R173, R173, 0.5 ;  /* 0x3f000000adade820 */ /* 0x000fe20000400000 */
[----:B------:R-:W-:Y:S02]  /*6ac0*/  LOP3.LUT R19, R19, 0xff, RZ, 0xc0, !PT ;  /* 0x000000ff13137812 */ /* 0x000fe400078ec0ff */
[----:B------:R-:W-:-:S02]  /*6ad0*/  LOP3.LUT R154, R154, 0xff, RZ, 0xc0, !PT ;  /* 0x000000ff9a9a7812 */ /* 0x000fc400078ec0ff */
[----:B------:R1:W5:Y:S01]  /*6ae0*/  MUFU.EX2 R155, R173 ;  /* 0x000000ad009b7308 */ /* 0x0003620000000800 */
[----:B---3--:R-:W-:-:S01]  /*6af0*/  FFMA R168, R163, UR39, -R184 ;  /* 0x00000027a3a87c23 */ /* 0x008fc200080008b8 */
[----:B--2---:R-:W-:Y:S01]  /*6b00*/  @!P3 FMUL R21, R21, R21 ;  /* 0x000000151515b220 */ /* 0x004fe20000400000 */
[----:B------:R-:W-:Y:S01]  /*6b10*/  @!P5 FMUL R176, R176, 0.5 ;  /* 0x3f000000b0b0d820 */ /* 0x000fe20000400000 */
[----:B------:R-:W-:Y:S02]  /*6b20*/  F2FP.SATFINITE.E4M3.F32.PACK_AB_MERGE_C R156, RZ, R156, RZ ;  /* 0x0000009cff9c723e */ /* 0x000fe400048070ff */
[----:B------:R-:W-:Y:S02]  /*6b30*/  FSETP.GEU.AND P3, PT, R168, -126, PT ;  /* 0xc2fc0000a800780b */ /* 0x000fe40003f6e000 */
[----:B------:R2:W3:Y:S01]  /*6b40*/  MUFU.EX2 R158, R176 ;  /* 0x000000b0009e7308 */ /* 0x0004e20000000800 */
[----:B----4-:R-:W-:Y:S01]  /*6b50*/  @!P4 FMUL R159, R159, R159 ;  /* 0x0000009f9f9fc220 */ /* 0x010fe20000400000 */
[----:B------:R-:W-:Y:S01]  /*6b60*/  FSETP.GEU.AND P4, PT, R180, -126, PT ;  /* 0xc2fc0000b400780b */ /* 0x000fe20003f8e000 */
[----:B-1----:R-:W-:-:S01]  /*6b70*/  FFMA R173, R170, UR39, -R184 ;  /* 0x00000027aaad7c23 */ /* 0x002fc200080008b8 */
[----:B------:R-:W-:Y:S01]  /*6b80*/  LOP3.LUT R156, R156, 0xff, RZ, 0xc0, !PT ;  /* 0x000000ff9c9c7812 */ /* 0x000fe200078ec0ff */
[----:B-----5:R-:W-:Y:S01]  /*6b90*/  @!P6 FMUL R155, R155, R155 ;  /* 0x0000009b9b9be220 */ /* 0x020fe20000400000 */
[----:B------:R-:W-:-:S05]  /*6ba0*/  FSETP.GEU.AND P6, PT, R181, -126, PT ;  /* 0xc2fc0000b500780b */ /* 0x000fca0003fce000 */
[----:B------:R-:W-:Y:S01]  /*6bb0*/  @!P3 FMUL R168, R168, 0.5 ;  /* 0x3f000000a8a8b820 */ /* 0x000fe20000400000 */
[----:B--2---:R-:W-:-:S03]  /*6bc0*/  FFMA R176, R171, UR39, -R184 ;  /* 0x00000027abb07c23 */ /* 0x004fc600080008b8 */
[----:B------:R-:W1:Y:S01]  /*6bd0*/  MUFU.EX2 R162, R168 ;  /* 0x000000a800a27308 */ /* 0x000e620000000800 */
[----:B------:R-:W-:Y:S01]  /*6be0*/  @!P4 FMUL R180, R180, 0.5 ;  /* 0x3f000000b4b4c820 */ /* 0x000fe20000400000 */
[----:B---3--:R-:W-:Y:S01]  /*6bf0*/  @!P5 FMUL R158, R158, R158 ;  /* 0x0000009e9e9ed220 */ /* 0x008fe20000400000 */
[----:B------:R-:W-:Y:S01]  /*6c00*/  FSETP.GEU.AND P5, PT, R172, -126, PT ;  /* 0xc2fc0000ac00780b */ /* 0x000fe20003fae000 */
[----:B------:R-:W-:-:S04]  /*6c10*/  @!P6 FMUL R181, R181, 0.5 ;  /* 0x3f000000b5b5e820 */ /* 0x000fc80000400000 */
[----:B------:R2:W3:Y:S08]  /*6c20*/  MUFU.EX2 R163, R180 ;  /* 0x000000b400a37308 */ /* 0x0004f00000000800 */
[----:B------:R-:W-:Y:S01]  /*6c30*/  @!P5 FMUL R172, R172, 0.5 ;  /* 0x3f000000acacd820 */ /* 0x000fe20000400000 */
[----:B------:R4:W5:Y:S01]  /*6c40*/  MUFU.EX2 R166, R181 ;  /* 0x000000b500a67308 */ /* 0x0009620000000800 */
[----:B-1----:R-:W-:Y:S01]  /*6c50*/  @!P3 FMUL R162, R162, R162 ;  /* 0x000000a2a2a2b220 */ /* 0x002fe20000400000 */
[----:B------:R-:W-:Y:S01]  /*6c60*/  FSETP.GEU.AND P3, PT, R176, -126, PT ;  /* 0xc2fc0000b000780b */ /* 0x000fe20003f6e000 */
[----:B--2---:R-:W-:-:S01]  /*6c70*/  FADD R180, R152, R169 ;  /* 0x000000a998b47221 */ /* 0x004fc20000000000 */
[----:B------:R-:W-:-:S02]  /*6c80*/  F2FP.SATFINITE.E4M3.F32.PACK_AB_MERGE_C R152, RZ, R152, RZ ;  /* 0x00000098ff98723e */ /* 0x000fc400048070ff */
[----:B------:R-:W-:Y:S01]  /*6c90*/  F2FP.SATFINITE.E4M3.F32.PACK_AB_MERGE_C R169, RZ, R169, RZ ;  /* 0x000000a9ffa9723e */ /* 0x000fe200048070ff */
[----:B------:R-:W-:Y:S01]  /*6ca0*/  FADD R177, R177, R180 ;  /* 0x000000b4b1b17221 */ /* 0x000fe20000000000 */
[----:B------:R-:W1:Y:S01]  /*6cb0*/  MUFU.EX2 R167, R172 ;  /* 0x000000ac00a77308 */ /* 0x000e620000000800 */
[----:B---3--:R-:W-:Y:S01]  /*6cc0*/  @!P4 FMUL R163, R163, R163 ;  /* 0x000000a3a3a3c220 */ /* 0x008fe20000400000 */
[----:B------:R-:W-:Y:S01]  /*6cd0*/  FSETP.GEU.AND P4, PT, R173, -126, PT ;  /* 0xc2fc0000ad00780b */ /* 0x000fe20003f8e000 */
[----:B----4-:R-:W-:-:S01]  /*6ce0*/  FADD R181, R23, R160 ;  /* 0x000000a017b57221 */ /* 0x010fc20000000000 */
[----:B------:R-:W-:Y:S02]  /*6cf0*/  LOP3.LUT R152, R152, 0xff, RZ, 0xc0, !PT ;  /* 0x000000ff98987812 */ /* 0x000fe400078ec0ff */
[----:B------:R-:W-:Y:S01]  /*6d00*/  F2FP.SATFINITE.E4M3.F32.PACK_AB_MERGE_C R23, RZ, R23, RZ ;  /* 0x00000017ff17723e */ /* 0x000fe200048070ff */
[----:B------:R-:W-:Y:S01]  /*6d10*/  @!P3 FMUL R176, R176, 0.5 ;  /* 0x3f000000b0b0b820 */ /* 0x000fe20000400000 */
[----:B------:R-:W-:Y:S01]  /*6d20*/  F2FP.SATFINITE.E4M3.F32.PACK_AB_MERGE_C R160, RZ, R160, RZ ;  /* 0x000000a0ffa0723e */ /* 0x000fe200048070ff */
[----:B-----5:R-:W-:Y:S01]  /*6d30*/  @!P6 FMUL R166, R166, R166 ;  /* 0x000000a6a6a6e220 */ /* 0x020fe20000400000 */
[----:B------:R-:W-:Y:S01]  /*6d40*/  FSETP.GEU.AND P6, PT, R174, -126, PT ;  /* 0xc2fc0000ae00780b */ /* 0x000fe20003fce000 */
[----:B------:R2:W3:Y:S01]  /*6d50*/  MUFU.EX2 R168, R176 ;  /* 0x000000b000a87308 */ /* 0x0004e20000000800 */
[----:B------:R-:W-:-:S02]  /*6d60*/  LOP3.LUT R23, R23, 0xffff, RZ, 0xc0, !PT ;  /* 0x0000ffff17177812 */ /* 0x000fc400078ec0ff */
[----:B------:R-:W-:Y:S01]  /*6d70*/  LOP3.LUT R160, R160, 0xffff, RZ, 0xc0, !PT ;  /* 0x0000ffffa0a07812 */ /* 0x000fe200078ec0ff */
[----:B------:R-:W-:Y:S01]  /*6d80*/  @!P4 FMUL R173, R173, 0.5 ;  /* 0x3f000000adadc820 */ /* 0x000fe20000400000 */
[----:B------:R-:W-:Y:S01]  /*6d90*/  LOP3.LUT R169, R169, 0xff, RZ, 0xc0, !PT ;  /* 0x000000ffa9a97812 */ /* 0x000fe200078ec0ff */
[----:B-1----:R-:W-:Y:S01]  /*6da0*/  @!P5 FMUL R167, R167, R167 ;  /* 0x000000a7a7a7d220 */ /* 0x002fe20000400000 */
[----:B------:R-:W-:Y:S01]  /*6db0*/  FSETP.GEU.AND P5, PT, R175, -126, PT ;  /* 0xc2fc0000af00780b */ /* 0x000fe20003fae000 */
[----:B------:R1:W4:Y:S01]  /*6dc0*/  MUFU.EX2 R170, R173 ;  /* 0x000000ad00aa7308 */ /* 0x0003220000000800 */
[----:B--2---:R-:W-:-:S01]  /*6dd0*/  FADD R176, R18, R157 ;  /* 0x0000009d12b07221 */ /* 0x004fc20000000000 */
[----:B------:R-:W-:Y:S02]  /*6de0*/  F2FP.SATFINITE.E4M3.F32.PACK_AB_MERGE_C R18, RZ, R18, RZ ;  /* 0x00000012ff12723e */ /* 0x000fe400048070ff */
[----:B------:R-:W-:Y:S01]  /*6df0*/  @!P6 FMUL R174, R174, 0.5 ;  /* 0x3f000000aeaee820 */ /* 0x000fe20000400000 */
[----:B------:R-:W-:Y:S01]  /*6e00*/  FADD R176, R176, R181 ;  /* 0x000000b5b0b07221 */ /* 0x000fe20000000000 */
[----:B------:R-:W-:-:S02]  /*6e10*/  LOP3.LUT R18, R18, 0xffff, RZ, 0xc0, !PT ;  /* 0x0000ffff12127812 */ /* 0x000fc400078ec0ff */
[----:B------:R-:W2:Y:S01]  /*6e20*/  MUFU.EX2 R172, R174 ;  /* 0x000000ae00ac7308 */ /* 0x000ea20000000800 */
[----:B-1----:R-:W-:-:S01]  /*6e30*/  FFMA R173, R179, UR39, -R184 ;  /* 0x00000027b3ad7c23 */ /* 0x002fc200080008b8 */
[----:B---3--:R-:W-:Y:S01]  /*6e40*/  @!P3 FMUL R168, R168, R168 ;  /* 0x000000a8a8a8b220 */ /* 0x008fe20000400000 */
[----:B------:R-:W-:-:S01]  /*6e50*/  FFMA R184, R183, UR39, -R184 ;  /* 0x00000027b7b87c23 */ /* 0x000fc200080008b8 */
[----:B------:R-:W-:Y:S01]  /*6e60*/  @!P5 FMUL R175, R175, 0.5 ;  /* 0x3f000000afafd820 */ /* 0x000fe20000400000 */
[----:B------:R-:W-:-:S01]  /*6e70*/  FADD R179, R22, R165 ;  /* 0x000000a516b37221 */ /* 0x000fc20000000000 */
[----:B------:R-:W-:Y:S01]  /*6e80*/  FSETP.GEU.AND P3, PT, R173, -126, PT ;  /* 0xc2fc0000ad00780b */ /* 0x000fe20003f6e000 */
[----:B------:R-:W-:-:S01]  /*6e90*/  FADD R183, R153, R164 ;  /* 0x000000a499b77221 */ /* 0x000fc20000000000 */
[----:B------:R-:W1:Y:S01]  /*6ea0*/  MUFU.EX2 R171, R175 ;  /* 0x000000af00ab7308 */ /* 0x000e620000000800 */
[----:B----4-:R-:W-:Y:S01]  /*6eb0*/  @!P4 FMUL R170, R170, R170 ;  /* 0x000000aaaaaac220 */ /* 0x010fe20000400000 */
[----:B------:R-:W-:Y:S01]  /*6ec0*/  FSETP.GEU.AND P4, PT, R178, -126, PT ;  /* 0xc2fc0000b200780b */ /* 0x000fe20003f8e000 */
[----:B------:R-:W-:-:S01]  /*6ed0*/  FADD R14, R14, R179 ;  /* 0x000000b30e0e7221 */ /* 0x000fc20000000000 */
[----:B------:R-:W-:Y:S01]  /*6ee0*/  F2FP.SATFINITE.E4M3.F32.PACK_AB_MERGE_C R153, RZ, R153, RZ ;  /* 0x00000099ff99723e */ /* 0x000fe200048070ff */
[----:B------:R-:W-:-:S01]  /*6ef0*/  FADD R179, R21, R168 ;  /* 0x000000a815b37221 */ /* 0x000fc20000000000 */
[----:B------:R-:W-:Y:S01]  /*6f00*/  F2FP.SATFINITE.E4M3.F32.PACK_AB_MERGE_C R157, RZ, R157, RZ ;  /* 0x0000009dff9d723e */ /* 0x000fe200048070ff */
[----:B------:R-:W-:-:S01]  /*6f10*/  FADD R14, R14, R177 ;  /* 0x000000b10e0e7221 */ /* 0x000fc20000000000 */
[----:B------:R-:W-:Y:S01]  /*6f20*/  LOP3.LUT R153, R153, 0xffff, RZ, 0xc0, !PT ;  /* 0x0000ffff99997812 */ /* 0x000fe200078ec0ff */
[----:B--2---:R-:W-:Y:S01]  /*6f30*/  @!P6 FMUL R172, R172, R172 ;  /* 0x000000acacace220 */ /* 0x004fe20000400000 */
[----:B------:R-:W-:Y:S01]  /*6f40*/  FSETP.GEU.AND P6, PT, R182, -126, PT ;  /* 0xc2fc0000b600780b */ /* 0x000fe20003fce000 */
[----:B------:R-:W-:Y:S01]  /*6f50*/  @!P3 FMUL R173, R173, 0.5 ;  /* 0x3f000000adadb820 */ /* 0x000fe20000400000 */
[----:B------:R-:W-:Y:S01]  /*6f60*/  PRMT R17, R18, 0x7604, R17 ;  /* 0x0000760412117816 */ /* 0x000fe20000000011 */
[----:B------:R-:W-:-:S01]  /*6f70*/  FADD R180, R155, R172 ;  /* 0x000000ac9bb47221 */ /* 0x000fc20000000000 */
[----:B------:R-:W-:Y:S01]  /*6f80*/  PRMT R152, R153, 0x7604, R152 ;  /* 0x0000760499987816 */ /* 0x000fe20000000098 */
[----:B------:R-:W-:Y:S01]  /*6f90*/  @!P4 FMUL R178, R178, 0.5 ;  /* 0x3f000000b2b2c820 */ /* 0x000fe20000400000 */
[----:B------:R-:W-:Y:S01]  /*6fa0*/  F2FP.SATFINITE.E4M3.F32.PACK_AB_MERGE_C R155, RZ, R155, RZ ;  /* 0x0000009bff9b723e */ /* 0x000fe200048070ff */
[----:B------:R-:W2:Y:S01]  /*6fb0*/  MUFU.EX2 R173, R173 ;  /* 0x000000ad00ad7308 */ /* 0x000ea20000000800 */
[----:B-1----:R-:W-:Y:S01]  /*6fc0*/  @!P5 FMUL R171, R171, R171 ;  /* 0x000000abababd220 */ /* 0x002fe20000400000 */
[----:B------:R-:W-:-:S02]  /*6fd0*/  FSETP.GEU.AND P5, PT, R184, -126, PT ;  /* 0xc2fc0000b800780b */ /* 0x000fc40003fae000 */
[----:B------:R-:W-:Y:S01]  /*6fe0*/  F2FP.SATFINITE.E4M3.F32.PACK_AB_MERGE_C R21, RZ, R21, RZ ;  /* 0x00000015ff15723e */ /* 0x000fe200048070ff */
[----:B------:R-:W-:Y:S01]  /*6ff0*/  FADD R181, R158, R171 ;  /* 0x000000ab9eb57221 */ /* 0x000fe20000000000 */
[----:B------:R-:W-:Y:S01]  /*7000*/  @!P6 FMUL R182, R182, 0.5 ;  /* 0x3f000000b6b6e820 */ /* 0x000fe20000400000 */
[----:B------:R-:W-:Y:S01]  /*7010*/  LOP3.LUT R157, R157, 0xffff, RZ, 0xc0, !PT ;  /* 0x0000ffff9d9d7812 */ /* 0x000fe200078ec0ff */
[----:B------:R1:W3:Y:S01]  /*7020*/  MUFU.EX2 R174, R178 ;  /* 0x000000b200ae7308 */ /* 0x0002e20000000800 */
[----:B------:R-:W-:Y:S02]  /*7030*/  F2FP.SATFINITE.E4M3.F32.PACK_AB_MERGE_C R22, RZ, R22, RZ ;  /* 0x00000016ff16723e */ /* 0x000fe400048070ff */
[----:B------:R-:W-:Y:S02]  /*7040*/  F2FP.SATFINITE.E4M3.F32.PACK_AB_MERGE_C R165, RZ, R165, RZ ;  /* 0x000000a5ffa5723e */ /* 0x000fe400048070ff */
[----:B------:R-:W-:Y:S02]  /*7050*/  F2FP.SATFINITE.E4M3.F32.PACK_AB_MERGE_C R158, RZ, R158, RZ ;  /* 0x0000009eff9e723e */ /* 0x000fe400048070ff */
[----:B------:R-:W-:Y:S01]  /*7060*/  @!P5 FMUL R184, R184, 0.5 ;  /* 0x3f000000b8b8d820 */ /* 0x000fe20000400000 */
[----:B------:R4:W5:Y:S01]  /*7070*/  MUFU.EX2 R175, R182 ;  /* 0x000000b600af7308 */ /* 0x0009620000000800 */
[----:B--2---:R-:W-:Y:S01]  /*7080*/  @!P3 FMUL R173, R173, R173 ;  /* 0x000000adadadb220 */ /* 0x004fe20000400000 */
[----:B------:R-:W-:Y:S01]  /*7090*/  FSETP.GEU.AND P3, PT, R15, -126, PT ;  /* 0xc2fc00000f00780b */ /* 0x000fe20003f6e000 */
[----:B-1----:R-:W-:-:S01]  /*70a0*/  FADD R178, R20, R161 ;  /* 0x000000a114b27221 */ /* 0x002fc20000000000 */
[----:B------:R-:W-:-:S02]  /*70b0*/  F2FP.SATFINITE.E4M3.F32.PACK_AB_MERGE_C R20, RZ, R20, RZ ;  /* 0x00000014ff14723e */ /* 0x000fc400048070ff */
[----:B------:R-:W-:Y:S01]  /*70c0*/  F2FP.SATFINITE.E4M3.F32.PACK_AB_MERGE_C R161, RZ, R161, RZ ;  /* 0x000000a1ffa1723e */ /* 0x000fe200048070ff */
[----:B------:R-:W-:Y:S01]  /*70d0*/  FADD R183, R178, R183 ;  /* 0x000000b7b2b77221 */ /* 0x000fe20000000000 */
[----:B------:R-:W1:Y:S01]  /*70e0*/  MUFU.EX2 R16, R184 ;  /* 0x000000b800107308 */ /* 0x000e620000000800 */
[----:B------:R-:W-:-:S01]  /*70f0*/  FADD R178, R159, R170 ;  /* 0x000000aa9fb27221 */ /* 0x000fc20000000000 */
[----:B------:R-:W-:Y:S01]  /*7100*/  F2FP.SATFINITE.E4M3.F32.PACK_AB_MERGE_C R159, RZ, R159, RZ ;  /* 0x0000009fff9f723e */ /* 0x000fe200048070ff */
[----:B------:R-:W-:-:S01]  /*7110*/  FADD R183, R176, R183 ;  /* 0x000000b7b0b77221 */ /* 0x000fc20000000000 */
[----:B---3--:R-:W-:Y:S01]  /*7120*/  @!P4 FMUL R174, R174, R174 ;  /* 0x000000aeaeaec220 */ /* 0x008fe20000400000 */
[----:B------:R-:W-:Y:S01]  /*7130*/  FSETP.GEU.AND P4, PT, R185, -126, PT ;  /* 0xc2fc0000b900780b */ /* 0x000fe20003f8e000 */
[----:B----4-:R-:W-:Y:S01]  /*7140*/  FADD R182, R162, R173 ;  /* 0x000000ada2b67221 */ /* 0x010fe20000000000 */
[----:B------:R-:W-:Y:S01]  /*7150*/  @!P3 FMUL R15, R15, 0.5 ;  /* 0x3f0000000f0fb820 */ /* 0x000fe20000400000 */
[----:B------:R-:W-:Y:S01]  /*7160*/  FADD R183, R14, R183 ;  /* 0x000000b70eb77221 */ /* 0x000fe20000000000 */
[----:B-----5:R-:W-:Y:S01]  /*7170*/  @!P6 FMUL R175, R175, R175 ;  /* 0x000000afafafe220 */ /* 0x020fe20000400000 */
[----:B------:R-:W-:Y:S01]  /*7180*/  SHF.L.U32 R18, R159, 0x10, RZ ;  /* 0x000000109f127819 */ /* 0x000fe200000006ff */
[----:B------:R2:W3:Y:S01]  /*7190*/  MUFU.EX2 R14, R15 ;  /* 0x0000000f000e7308 */ /* 0x0004e20000000800 */
[----:B------:R-:W-:Y:S01]  /*71a0*/  LOP3.LUT R20, R20, 0xffff, RZ, 0xc0, !PT ;  /* 0x0000ffff14147812 */ /* 0x000fe200078ec0ff */
[----:B------:R-:W-:Y:S01]  /*71b0*/  FADD R189, R166, R175 ;  /* 0x000000afa6bd7221 */ /* 0x000fe20000000000 */
[----:B------:R-:W-:Y:S01]  /*71c0*/  F2FP.SATFINITE.E4M3.F32.PACK_AB_MERGE_C R166, RZ, R166, RZ ;  /* 0x000000a6ffa6723e */ /* 0x000fe200048070ff */
[----:B------:R-:W-:Y:S01]  /*71d0*/  FADD R187, R163, R174 ;  /* 0x000000aea3bb7221 */ /* 0x000fe20000000000 */
[----:B------:R-:W-:Y:S01]  /*71e0*/  F2FP.SATFINITE.E4M3.F32.PACK_AB_MERGE_C R170, RZ, R170, RZ ;  /* 0x000000aaffaa723e */ /* 0x000fe200048070ff */
[----:B-1----:R-:W-:Y:S01]  /*71f0*/  @!P5 FMUL R16, R16, R16 ;  /* 0x000000101010d220 */ /* 0x002fe20000400000 */
[----:B------:R-:W-:Y:S01]  /*7200*/  LOP3.LUT R17, R17, 0xff0000, R18, 0xf8, !PT ;  /* 0x00ff000011117812 */ /* 0x000fe200078ef812 */
[----:B------:R-:W-:Y:S01]  /*7210*/  @!P4 FMUL R185, R185, 0.5 ;  /* 0x3f000000b9b9c820 */ /* 0x000fe20000400000 */
[----:B--2---:R-:W-:Y:S01]  /*7220*/  SHF.L.U32 R15, R166, 0x10, RZ ;  /* 0x00000010a60f7819 */ /* 0x004fe200000006ff */
[----:B------:R-:W-:Y:S01]  /*7230*/  FADD R184, R167, R16 ;  /* 0x00000010a7b87221 */ /* 0x000fe20000000000 */
[----:B------:R-:W-:Y:S01]  /*7240*/  PRMT R19, R20, 0x7604, R19 ;  /* 0x0000760414137816 */ /* 0x000fe20000000013 */
[----:B------:R-:W-:Y:S01]  /*7250*/  FADD R179, R179, R182 ;  /* 0x000000b6b3b37221 */ /* 0x000fe20000000000 */
[----:B------:R-:W-:Y:S01]  /*7260*/  SHF.L.U32 R18, R155, 0x10, RZ ;  /* 0x000000109b127819 */ /* 0x000fe200000006ff */
[----:B------:R-:W1:Y:S01]  /*7270*/  MUFU.EX2 R185, R185 ;  /* 0x000000b900b97308 */ /* 0x000e620000000800 */
[----:B------:R-:W-:Y:S01]  /*7280*/  LOP3.LUT R152, R152, 0xff0000, R15, 0xf8, !PT ;  /* 0x00ff000098987812 */ /* 0x000fe200078ef80f */
[----:B------:R-:W-:Y:S01]  /*7290*/  FADD R184, R181, R184 ;  /* 0x000000b8b5b87221 */ /* 0x000fe20000000000 */
[----:B------:R-:W-:Y:S01]  /*72a0*/  LOP3.LUT R21, R21, 0xffff, RZ, 0xc0, !PT ;  /* 0x0000ffff15157812 */ /* 0x000fe200078ec0ff */
[----:B------:R-:W-:Y:S01]  /*72b0*/  FADD R178, R178, R187 ;  /* 0x000000bbb2b27221 */ /* 0x000fe20000000000 */
[----:B------:R-:W-:Y:S01]  /*72c0*/  PRMT R154, R157, 0x7604, R154 ;  /* 0x000076049d9a7816 */ /* 0x000fe2000000009a */
[----:B------:R-:W-:Y:S01]  /*72d0*/  FADD R189, R180, R189 ;  /* 0x000000bdb4bd7221 */ /* 0x000fe20000000000 */
[----:B------:R-:W-:Y:S01]  /*72e0*/  F2FP.SATFINITE.E4M3.F32.PACK_AB_MERGE_C R163, RZ, R163, RZ ;  /* 0x000000a3ffa3723e */ /* 0x000fe200048070ff */
[----:B------:R-:W-:Y:S01]  /*72f0*/  FADD R179, R179, R184 ;  /* 0x000000b8b3b37221 */ /* 0x000fe20000000000 */
[----:B------:R-:W-:Y:S01]  /*7300*/  SHF.L.U32 R15, R170, 0x10, RZ ;  /* 0x00000010aa0f7819 */ /* 0x000fe200000006ff */
[----:B------:R-:W-:Y:S01]  /*7310*/  FADD R178, R178, R189 ;  /* 0x000000bdb2b27221 */ /* 0x000fe20000000000 */
[----:B------:R-:W-:Y:S01]  /*7320*/  F2FP.SATFINITE.E4M3.F32.PACK_AB_MERGE_C R167, RZ, R167, RZ ;  /* 0x000000a7ffa7723e */ /* 0x000fe200048070ff */
[----:B------:R-:W-:Y:S01]  /*7330*/  IMAD.U32 R163, R163, 0x10000, RZ ;  /* 0x00010000a3a37824 */ /* 0x000fe200078e00ff */
[----:B------:R-:W-:Y:S01]  /*7340*/  LOP3.LUT R22, R22, 0xff, RZ, 0xc0, !PT ;  /* 0x000000ff16167812 */ /* 0x000fe200078ec0ff */
[----:B------:R-:W-:Y:S01]  /*7350*/  FADD R178, R178, R179 ;  /* 0x000000b3b2b27221 */ /* 0x000fe20000000000 */
[----:B------:R-:W-:Y:S01]  /*7360*/  LOP3.LUT R165, R165, 0xff, RZ, 0xc0, !PT ;  /* 0x000000ffa5a57812 */ /* 0x000fe200078ec0ff */
[----:B---3--:R-:W-:Y:S01]  /*7370*/  @!P3 FMUL R14, R14, R14 ;  /* 0x0000000e0e0eb220 */ /* 0x008fe20000400000 */
[----:B------:R-:W-:Y:S01]  /*7380*/  F2FP.SATFINITE.E4M3.F32.PACK_AB_MERGE_C R172, RZ, R172, RZ ;  /* 0x000000acffac723e */ /* 0x000fe200048070ff */
[----:B-1----:R-:W-:Y:S01]  /*7390*/  @!P4 FMUL R185, R185, R185 ;  /* 0x000000b9b9b9c220 */ /* 0x002fe20000400000 */
[----:B------:R-:W-:Y:S01]  /*73a0*/  F2FP.SATFINITE.E4M3.F32.PACK_AB_MERGE_C R174, RZ, R174, RZ ;  /* 0x000000aeffae723e */ /* 0x000fe200048070ff */
[----:B------:R-:W-:Y:S01]  /*73b0*/  FFMA R7, R14, R7, R183 ;  /* 0x000000070e077223 */ /* 0x000fe200000000b7 */
[----:B------:R-:W-:Y:S01]  /*73c0*/  F2FP.SATFINITE.E4M3.F32.PACK_AB_MERGE_C R164, RZ, R164, RZ ;  /* 0x000000a4ffa4723e */ /* 0x000fe200048070ff */
[----:B------:R-:W-:Y:S01]  /*73d0*/  FFMA R6, R185, R6, R178 ;  /* 0x00000006b9067223 */ /* 0x000fe200000000b2 */
[----:B------:R-:W-:Y:S01]  /*73e0*/  F2FP.SATFINITE.E4M3.F32.PACK_AB_MERGE_C R162, RZ, R162, RZ ;  /* 0x000000a2ffa2723e */ /* 0x000fe200048070ff */
[-C--:B------:R-:W-:Y:S01]  /*73f0*/  FMUL R24, R24, R14.reuse ;  /* 0x0000000e18187220 */ /* 0x080fe20000400000 */
[----:B------:R-:W-:Y:S01]  /*7400*/  LOP3.LUT R161, R161, 0xffff, RZ, 0xc0, !PT ;  /* 0x0000ffffa1a17812 */ /* 0x000fe200078ec0ff */
[-C--:B------:R-:W-:Y:S01]  /*7410*/  FMUL R25, R25, R14.reuse ;  /* 0x0000000e19197220 */ /* 0x080fe20000400000 */
[----:B------:R-:W-:Y:S01]  /*7420*/  LOP3.LUT R19, R19, 0xff0000, R18, 0xf8, !PT ;  /* 0x00ff000013137812 */ /* 0x000fe200078ef812 */
[----:B------:R-:W-:Y:S01]  /*7430*/  IMAD.SHL.U32 R18, R21, 0x1000000, RZ ;  /* 0x0100000015127824 */ /* 0x000fe200078e00ff */
[----:B------:R-:W-:Y:S01]  /*7440*/  LOP3.LUT R158, R158, 0xffff, RZ, 0xc0, !PT ;  /* 0x0000ffff9e9e7812 */ /* 0x000fe200078ec0ff */
[-C--:B------:R-:W-:Y:S01]  /*7450*/  FMUL R28, R28, R14.reuse ;  /* 0x0000000e1c1c7220 */ /* 0x080fe20000400000 */
[----:B------:R-:W-:Y:S01]  /*7460*/  F2FP.SATFINITE.E4M3.F32.PACK_AB_MERGE_C R171, RZ, R171, RZ ;  /* 0x000000abffab723e */ /* 0x000fe200048070ff */
[-C--:B------:R-:W-:Y:S01]  /*7470*/  FMUL R29, R29, R14.reuse ;  /* 0x0000000e1d1d7220 */ /* 0x080fe20000400000 */
[----:B------:R-:W-:Y:S01]  /*7480*/  LOP3.LUT R154, R154, 0xff0000, R15, 0xf8, !PT ;  /* 0x00ff00009a9a7812 */ /* 0x000fe200078ef80f */
[-C--:B------:R-:W-:Y:S01]  /*7490*/  FMUL R32, R32, R14.reuse ;  /* 0x0000000e20207220 */ /* 0x080fe20000400000 */
[----:B------:R-:W-:Y:S01]  /*74a0*/  LOP3.LUT R167, R167, 0xffff, RZ, 0xc0, !PT ;  /* 0x0000ffffa7a77812 */ /* 0x000fe200078ec0ff */
[----:B------:R-:W-:Y:S01]  /*74b0*/  FMUL R33, R33, R14 ;  /* 0x0000000e21217220 */ /* 0x000fe20000400000 */
[----:B------:R-:W-:Y:S01]  /*74c0*/  F2FP.SATFINITE.E4M3.F32.PACK_AB_MERGE_C R168, RZ, R168, RZ ;  /* 0x000000a8ffa8723e */ /* 0x000fe200048070ff */
[-C--:B------:R-:W-:Y:S01]  /*74d0*/  FMUL R36, R36, R14.reuse ;  /* 0x0000000e24247220 */ /* 0x080fe20000400000 */
[----:B------:R-:W-:Y:S01]  /*74e0*/  F2FP.SATFINITE.E4M3.F32.PACK_AB_MERGE_C R173, RZ, R173, RZ ;  /* 0x000000adffad723e */ /* 0x000fe200048070ff */
[----:B------:R-:W-:Y:S01]  /*74f0*/  IMAD.SHL.U32 R167, R167, 0x1000000, RZ ;  /* 0x01000000a7a77824 */ /* 0x000fe200078e00ff */
[----:B------:R-:W-:Y:S01]  /*7500*/  PRMT R22, R23, 0x7604, R22 ;  /* 0x0000760417167816 */ /* 0x000fe20000000016 */
[----:B------:R-:W-:Y:S01]  /*7510*/  IMAD.U32 R23, R172, 0x10000, RZ ;  /* 0x00010000ac177824 */ /* 0x000fe200078e00ff */
[----:B------:R-:W-:Y:S01]  /*7520*/  PRMT R160, R160, 0x7604, R165 ;  /* 0x00007604a0a07816 */ /* 0x000fe200000000a5 */
[-C--:B------:R-:W-:Y:S01]  /*7530*/  FMUL R37, R37, R14.reuse ;  /* 0x0000000e25257220 */ /* 0x080fe20000400000 */
[----:B------:R-:W-:Y:S01]  /*7540*/  SHF.L.U32 R15, R174, 0x10, RZ ;  /* 0x00000010ae0f7819 */ /* 0x000fe200000006ff */
[-C--:B------:R-:W-:Y:S01]  /*7550*/  FMUL R40, R40, R14.reuse ;  /* 0x0000000e28287220 */ /* 0x080fe20000400000 */
[----:B------:R-:W-:Y:S01]  /*7560*/  LOP3.LUT R164, R164, 0xffff, RZ, 0xc0, !PT ;  /* 0x0000ffffa4a47812 */ /* 0x000fe200078ec0ff */
[-C--:B------:R-:W-:Y:S01]  /*7570*/  FMUL R41, R41, R14.reuse ;  /* 0x0000000e29297220 */ /* 0x080fe20000400000 */
[----:B------:R-:W-:Y:S01]  /*7580*/  F2FP.SATFINITE.E4M3.F32.PACK_AB_MERGE_C R175, RZ, R175, RZ ;  /* 0x000000afffaf723e */ /* 0x000fe200048070ff */
[-C--:B------:R-:W-:Y:S01]  /*7590*/  FMUL R44, R44, R14.reuse ;  /* 0x0000000e2c2c7220 */ /* 0x080fe20000400000 */
[----:B------:R-:W-:Y:S01]  /*75a0*/  LOP3.LUT R162, R162, 0xffff, RZ, 0xc0, !PT ;  /* 0x0000ffffa2a27812 */ /* 0x000fe200078ec0ff */
[----:B------:R-:W-:Y:S01]  /*75b0*/  FMUL R45, R45, R14 ;  /* 0x0000000e2d2d7220 */ /* 0x000fe20000400000 */
[----:B------:R-:W-:Y:S01]  /*75c0*/  F2FP.SATFINITE.E4M3.F32.PACK_AB_MERGE_C R16, RZ, R16, RZ ;  /* 0x00000010ff10723e */ /* 0x000fe200048070ff */
        /* <DEDUP_REMOVED lines=9> */
[----:B------:R-:W-:Y:S01]  /*7660*/  LOP3.LUT R173, R173, 0xffff, RZ, 0xc0, !PT ;  /* 0x0000ffffadad7812 */ /* 0x000fe200078ec0ff */
[-C--:B------:R-:W-:Y:S01]  /*7670*/  FMUL R57, R57, R14.reuse ;  /* 0x0000000e39397220 */ /* 0x080fe20000400000 */
[----:B------:R-:W-:Y:S01]  /*7680*/  LOP3.LUT R160, R160, 0xff0000, R15, 0xf8, !PT ;  /* 0x00ff0000a0a07812 */ /* 0x000fe200078ef80f */
[----:B------:R-:W-:Y:S01]  /*7690*/  FMUL R60, R60, R14 ;  /* 0x0000000e3c3c7220 */ /* 0x000fe20000400000 */
[----:B------:R-:W-:Y:S01]  /*76a0*/  LOP3.LUT R17, R17, R18, RZ, 0xfc, !PT ;  /* 0x0000001211117212 */ /* 0x000fe200078efcff */
[----:B------:R-:W-:Y:S01]  /*76b0*/  IMAD.SHL.U32 R173, R173, 0x1000000, RZ ;  /* 0x01000000adad7824 */ /* 0x000fe200078e00ff */
[----:B------:R-:W-:Y:S01]  /*76c0*/  PRMT R164, R164, 0x7604, R169 ;  /* 0x00007604a4a47816 */ /* 0x000fe200000000a9 */
[-C--:B------:R-:W-:Y:S01]  /*76d0*/  FMUL R61, R61, R14.reuse ;  /* 0x0000000e3d3d7220 */ /* 0x080fe20000400000 */
[----:B------:R-:W-:Y:S01]  /*76e0*/  LOP3.LUT R22, R22, 0xff0000, R163, 0xf8, !PT ;  /* 0x00ff000016167812 */ /* 0x000fe200078ef8a3 */
[-C--:B------:R-:W-:Y:S01]  /*76f0*/  FMUL R64, R64, R14.reuse ;  /* 0x0000000e40407220 */ /* 0x080fe20000400000 */
[----:B------:R-:W-:Y:S01]  /*7700*/  SHF.L.U32 R175, R175, 0x10, RZ ;  /* 0x00000010afaf7819 */ /* 0x000fe200000006ff */
[-C--:B------:R-:W-:Y:S01]  /*7710*/  FMUL R65, R65, R14.reuse ;  /* 0x0000000e41417220 */ /* 0x080fe20000400000 */
[----:B------:R-:W-:Y:S01]  /*7720*/  SHF.L.U32 R15, R162, 0x18, RZ ;  /* 0x00000018a20f7819 */ /* 0x000fe200000006ff */
[-C--:B------:R-:W-:Y:S01]  /*7730*/  FMUL R68, R68, R14.reuse ;  /* 0x0000000e44447220 */ /* 0x080fe20000400000 */
[----:B------:R-:W-:Y:S01]  /*7740*/  LOP3.LUT R18, R16, 0xffff, RZ, 0xc0, !PT ;  /* 0x0000ffff10127812 */ /* 0x000fe200078ec0ff */
[-C--:B------:R-:W-:Y:S01]  /*7750*/  FMUL R69, R69, R14.reuse ;  /* 0x0000000e45457220 */ /* 0x080fe20000400000 */
[----:B------:R-:W-:Y:S01]  /*7760*/  LOP3.LUT R23, R156, 0xff0000, R23, 0xf8, !PT ;  /* 0x00ff00009c177812 */ /* 0x000fe200078ef817 */
[----:B------:R-:W-:Y:S01]  /*7770*/  FMUL R72, R72, R14 ;  /* 0x0000000e48487220 */ /* 0x000fe20000400000 */
[----:B------:R-:W-:Y:S01]  /*7780*/  LOP3.LUT R158, R19, R158, RZ, 0xfc, !PT ;  /* 0x0000009e139e7212 */ /* 0x000fe200078efcff */
[-C--:B------:R-:W-:Y:S01]  /*7790*/  FMUL R73, R73, R14.reuse ;  /* 0x0000000e49497220 */ /* 0x080fe20000400000 */
[----:B------:R-:W-:Y:S01]  /*77a0*/  SHF.L.U32 R16, R171, 0x18, RZ ;  /* 0x00000018ab107819 */ /* 0x000fe200000006ff */
[-C--:B------:R-:W-:Y:S01]  /*77b0*/  FMUL R76, R76, R14.reuse ;  /* 0x0000000e4c4c7220 */ /* 0x080fe20000400000 */
[----:B------:R-:W-:Y:S01]  /*77c0*/  SHF.L.U32 R19, R168, 0x18, RZ ;  /* 0x00000018a8137819 */ /* 0x000fe200000006ff */
[-C--:B------:R-:W-:Y:S01]  /*77d0*/  FMUL R77, R77, R14.reuse ;  /* 0x0000000e4d4d7220 */ /* 0x080fe20000400000 */
[----:B------:R-:W-:Y:S01]  /*77e0*/  LOP3.LUT R164, R164, 0xff0000, R175, 0xf8, !PT ;  /* 0x00ff0000a4a47812 */ /* 0x000fe200078ef8af */
[-C--:B------:R-:W-:Y:S01]  /*77f0*/  FMUL R80, R80, R14.reuse ;  /* 0x0000000e50507220 */ /* 0x080fe20000400000 */
[----:B------:R-:W-:Y:S01]  /*7800*/  LOP3.LUT R15, R22, R15, RZ, 0xfc, !PT ;  /* 0x0000000f160f7212 */ /* 0x000fe200078efcff */
[-C--:B------:R-:W-:Y:S01]  /*7810*/  FMUL R81, R81, R14.reuse ;  /* 0x0000000e51517220 */ /* 0x080fe20000400000 */
[----:B------:R-:W-:Y:S01]  /*7820*/  LOP3.LUT R152, R152, R167, RZ, 0xfc, !PT ;  /* 0x000000a798987212 */ /* 0x000fe200078efcff */
[-C--:B------:R-:W-:Y:S01]  /*7830*/  FMUL R84, R84, R14.reuse ;  /* 0x0000000e54547220 */ /* 0x080fe20000400000 */
[----:B------:R-:W-:Y:S01]  /*7840*/  SHF.L.U32 R21, R18, 0x18, RZ ;  /* 0x0000001812157819 */ /* 0x000fe200000006ff */
[----:B------:R-:W-:Y:S01]  /*7850*/  FMUL R85, R85, R14 ;  /* 0x0000000e55557220 */ /* 0x000fe20000400000 */
        /* <DEDUP_REMOVED lines=8> */
[----:B------:R-:W-:Y:S01]  /*78e0*/  LOP3.LUT R160, R160, R173, RZ, 0xfc, !PT ;  /* 0x000000ada0a07212 */ /* 0x000fe200078efcff */
[-C--:B------:R-:W-:Y:S01]  /*78f0*/  FMUL R96, R96, R14.reuse ;  /* 0x0000000e60607220 */ /* 0x080fe20000400000 */
[----:B------:R-:W-:Y:S01]  /*7900*/  LOP3.LUT R21, R164, R21, RZ, 0xfc, !PT ;  /* 0x00000015a4157212 */ /* 0x000fe200078efcff */
[----:B------:R1:W2:Y:S01]  /*7910*/  SHFL.IDX PT, R23, R23, R10, 0x1c1f ;  /* 0x001c1f0a17177589 */ /* 0x0002a200000e0000 */
[----:B------:R-:W-:Y:S01]  /*7920*/  SEL R17, R152, R15, P2 ;  /* 0x0000000f98117207 */ /* 0x000fe20001000000 */
[----:B------:R-:W-:Y:S01]  /*7930*/  FMUL R97, R97, R14 ;  /* 0x0000000e61617220 */ /* 0x000fe20000400000 */
[----:B------:R-:W-:Y:S01]  /*7940*/  SEL R152, R15, R152, P2 ;  /* 0x000000980f987207 */ /* 0x000fe20001000000 */
[----:B------:R1:W3:Y:S01]  /*7950*/  SHFL.IDX PT, R158, R158, R11, 0x1c1f ;  /* 0x001c1f0b9e9e7589 */ /* 0x0002e200000e0000 */
[----:B------:R-:W-:Y:S01]  /*7960*/  SEL R15, R16, R19, P2 ;  /* 0x00000013100f7207 */ /* 0x000fe20001000000 */
[----:B------:R-:W-:Y:S01]  /*7970*/  FMUL R100, R100, R14 ;  /* 0x0000000e64647220 */ /* 0x000fe20000400000 */
[----:B------:R-:W-:Y:S01]  /*7980*/  SEL R16, R19, R16, P2 ;  /* 0x0000001013107207 */ /* 0x000fe20001000000 */
[----:B------:R1:W4:Y:S01]  /*7990*/  SHFL.IDX PT, R17, R17, R10, 0x1c1f ;  /* 0x001c1f0a11117589 */ /* 0x00032200000e0000 */
[----:B------:R-:W-:Y:S01]  /*79a0*/  SEL R19, R21, R160, P2 ;  /* 0x000000a015137207 */ /* 0x000fe20001000000 */
[-C--:B------:R-:W-:Y:S01]  /*79b0*/  FMUL R101, R101, R14.reuse ;  /* 0x0000000e65657220 */ /* 0x080fe20000400000 */
[----:B------:R-:W-:Y:S01]  /*79c0*/  SEL R160, R160, R21, P2 ;  /* 0x00000015a0a07207 */ /* 0x000fe20001000000 */
[----:B------:R1:W1:Y:S01]  /*79d0*/  SHFL.IDX PT, R152, R152, R11, 0x1c1f ;  /* 0x001c1f0b98987589 */ /* 0x00026200000e0000 */
[----:B------:R-:W-:Y:S01]  /*79e0*/  SHF.L.U32 R18, R13, 0x1f, RZ ;  /* 0x0000001f0d127819 */ /* 0x000fe200000006ff */
[-C--:B------:R-:W-:Y:S01]  /*79f0*/  FMUL R104, R104, R14.reuse ;  /* 0x0000000e68687220 */ /* 0x080fe20000400000 */
[-C--:B------:R-:W-:Y:S01]  /*7a00*/  FMUL R105, R105, R14.reuse ;  /* 0x0000000e69697220 */ /* 0x080fe20000400000 */
[----:B------:R1:W1:Y:S01]  /*7a10*/  SHFL.IDX PT, R15, R15, R10, 0x1c1f ;  /* 0x001c1f0a0f0f7589 */ /* 0x00026200000e0000 */
[----:B------:R1:W1:Y:S01]  /*7a20*/  SYNCS.PHASECHK.TRANS64.TRYWAIT P3, [UR4+0x1c000], R18 ;  /* 0x01c00012ff0075a7 */ /* 0x0002620008060144 */
[-C--:B------:R-:W-:Y:S01]  /*7a30*/  FMUL R108, R108, R14.reuse ;  /* 0x0000000e6c6c7220 */ /* 0x080fe20000400000 */
[-C--:B------:R-:W-:Y:S01]  /*7a40*/  FMUL R109, R109, R14.reuse ;  /* 0x0000000e6d6d7220 */ /* 0x080fe20000400000 */
[----:B------:R1:W1:Y:S01]  /*7a50*/  SHFL.IDX PT, R16, R16, R11, 0x1c1f ;  /* 0x001c1f0b10107589 */ /* 0x00026200000e0000 */
[-C--:B------:R-:W-:Y:S01]  /*7a60*/  FMUL R112, R112, R14.reuse ;  /* 0x0000000e70707220 */ /* 0x080fe20000400000 */
        /* <DEDUP_REMOVED lines=85> */
[----:B-1234-:R-:W-:Y:S06]  /*7fc0*/  @!P0 BRA `(.L_x_39) ;  /* 0x0000000000048947 */ /* 0x01efec0003800000 */
[----:B------:R-:W-:Y:S01]  /*7fd0*/  BPT.TRAP 0x1 ;  /* 0x000000040000795c */ /* 0x000fe20000300000 */
.L_x_39:
[----:B------:R-:W-:Y:S05]  /*7fe0*/  @P3 BRA `(.L_x_40) ;  /* 0x0000000000083947 */ /* 0x000fea0003800000 */
[----:B------:R-:W1:Y:S02]  /*7ff0*/  SYNCS.PHASECHK.TRANS64.TRYWAIT P3, [UR4+0x1c000], R18 ;  /* 0x01c00012ff0075a7 */ /* 0x000e640008060144 */
[----:B-1----:R-:W-:Y:S05]  /*8000*/  @!P3 BRA `(.L_x_41) ;  /* 0x000000400080b947 */ /* 0x002fea0003800000 */
.L_x_40:
[CCC-:B------:R-:W-:Y:S01]  /*8010*/  PRMT R156, R23.reuse, R0.reuse, R158.reuse ;  /* 0x00000000179c7216 */ /* 0x1c0fe2000000009e */
[----:B------:R-:W-:Y:S01]  /*8020*/  ULEA UR4, UR10, UR6, 0xa ;  /* 0x000000060a047291 */ /* 0x000fe2000f8e503f */
[-C--:B------:R-:W-:Y:S01]  /*8030*/  PRMT R157, R23, R5.reuse, R158 ;  /* 0x00000005179d7216 */ /* 0x080fe2000000009e */
[----:B------:R-:W-:Y:S01]  /*8040*/  UMOV UR15, 0x80000020 ;  /* 0x80000020000f7882 */ /* 0x000fe20000000000 */
[CCC-:B------:R-:W-:Y:S02]  /*8050*/  PRMT R158, R17.reuse, R0.reuse, R152.reuse ;  /* 0x00000000119e7216 */ /* 0x1c0fe40000000098 */
[-C--:B------:R-:W-:Y:S02]  /*8060*/  PRMT R159, R17, R5.reuse, R152 ;  /* 0x00000005119f7216 */ /* 0x080fe40000000098 */
[----:B------:R-:W-:Y:S01]  /*8070*/  UMOV UR14, UR4 ;  /* 0x00000004000e7c82 */ /* 0x000fe20008000000 */
[CCC-:B------:R-:W-:Y:S01]  /*8080*/  PRMT R152, R15.reuse, R0.reuse, R16.reuse ;  /* 0x000000000f987216 */ /* 0x1c0fe20000000010 */
[----:B------:R-:W-:Y:S01]  /*8090*/  WARPGROUP.ARRIVE ;  /* 0x00000000000079c5 */ /* 0x000fe20000000000 */
[----:B------:R-:W-:Y:S01]  /*80a0*/  PRMT R153, R15, R5, R16 ;  /* 0x000000050f997216 */ /* 0x000fe20000000010 */
[----:B------:R-:W-:Y:S01]  /*80b0*/  UIADD3 UR4, UR4, 0x2, URZ ;  /* 0x0000000204047890 */ /* 0x000fe2000fffe03f */
[----:B------:R-:W-:-:S02]  /*80c0*/  PRMT R154, R19, R0, R160 ;  /* 0x00000000139a7216 */ /* 0x000fc400000000a0 */
[----:B------:R-:W-:Y:S01]  /*80d0*/  PRMT R155, R19, R5, R160 ;  /* 0x00000005139b7216 */ /* 0x000fe200000000a0 */
[----:B------:R-:W-:Y:S01]  /*80e0*/  QGMMA.64x256x32.F32.E4M3.E4M3 R24, R156, gdesc[UR12], R24, gsb0 ;  /* 0x03e0000c9c187df3 */ /* 0x000fe20008000818 */
[----:B------:R-:W-:Y:S02]  /*80f0*/  UMOV UR15, 0x80000020 ;  /* 0x80000020000f7882 */ /* 0x000fe40000000000 */
[----:B------:R-:W-:Y:S01]  /*8100*/  UMOV UR14, UR4 ;  /* 0x00000004000e7c82 */ /* 0x000fe20008000000 */
[----:B------:R-:W-:Y:S02]  /*8110*/  WARPGROUP.DEPBAR.LE gsb0, 0x0 ;  /* 0x00008000000079c5 */ /* 0x000fe40000010000 */
[----:B------:R-:W-:-:S15]  /*8120*/  WARPGROUP.ARRIVE ;  /* 0x00000000000079c5 */ /* 0x000fde0000000000 */
[----:B------:R-:W-:-:S07]  /*8130*/  NOP ;  /* 0x0000000000007918 */ /* 0x000fce0000000000 */
[----:B------:R-:W-:Y:S03]  /*8140*/  QGMMA.64x256x32.F32.E4M3.E4M3 R24, R152, gdesc[UR12], R24, gsb0 ;  /* 0x03e0000c98187df3 */ /* 0x000fe60008000818 */
[----:B------:R-:W-:Y:S02]  /*8150*/  WARPGROUP.DEPBAR.LE gsb0, 0x0 ;  /* 0x00008000000079c5 */ /* 0x000fe40000010000 */
[----:B------:R-:W-:Y:S05]  /*8160*/  @!P0 BRA `(.L_x_42) ;  /* 0x0000000000048947 */ /* 0x000fea0003800000 */
[----:B------:R-:W-:Y:S01]  /*8170*/  BPT.TRAP 0x1 ;  /* 0x000000040000795c */ /* 0x000fe20000300000 */
.L_x_42:
[----:B------:R-:W-:-:S04]  /*8180*/  ULEA UR4, UR7, UR38, 0x3 ;  /* 0x0000002607047291 */ /* 0x000fc8000f8e183f */
[----:B------:R-:W-:-:S04]  /*8190*/  UIADD3 UR4, UR4, 0x1c028, URZ ;  /* 0x0001c02804047890 */ /* 0x000fc8000fffe03f */
[----:B------:R-:W-:-:S09]  /*81a0*/  UPRMT UR4, URZ, 0x654, UR4 ;  /* 0x000006543f047896 */ /* 0x000fd20008000004 */
[----:B------:R-:W-:Y:S01]  /*81b0*/  SYNCS.ARRIVE.TRANS64.RED.A1T0 RZ, [UR4], RZ ;  /* 0x000000ffffff79a7 */ /* 0x000fe20008100404 */
[----:B------:R-:W-:Y:S05]  /*81c0*/  @P1 BRA `(.L_x_43) ;  /* 0x0000000000041947 */ /* 0x000fea0003800000 */
[----:B------:R-:W-:Y:S01]  /*81d0*/  BPT.TRAP 0x1 ;  /* 0x000000040000795c */ /* 0x000fe20000300000 */
.L_x_43:
[----:B------:R-:W-:-:S04]  /*81e0*/  UIADD3 UR7, UR7, 0x1, URZ ;  /* 0x0000000107077890 */ /* 0x000fc8000fffe03f */
[----:B------:R-:W-:-:S04]  /*81f0*/  UISETP.NE.AND UP0, UPT, UR7, 0x5, UPT ;  /* 0x000000050700788c */ /* 0x000fc8000bf05270 */
[----:B------:R-:W-:Y:S01]  /*8200*/  USEL UR7, UR7, URZ, UP0 ;  /* 0x0000003f07077287 */ /* 0x000fe20008000000 */
[----:B------:R-:W-:Y:S11]  /*8210*/  @!P0 BRA `(.L_x_44) ;  /* 0x0000000000048947 */ /* 0x000ff60003800000 */
[----:B------:R-:W-:Y:S01]  /*8220*/  BPT.TRAP 0x1 ;  /* 0x000000040000795c */ /* 0x000fe20000300000 */
.L_x_44:
[----:B------:R-:W-:-:S04]  /*8230*/  ULEA UR4, UR7, UR38, 0x3 ;  /* 0x0000002607047291 */ /* 0x000fc8000f8e183f */
[----:B------:R-:W-:-:S04]  /*8240*/  UIADD3 UR4, UR4, 0x1c028, URZ ;  /* 0x0001c02804047890 */ /* 0x000fc8000fffe03f */
[----:B------:R-:W-:-:S09]  /*8250*/  UPRMT UR4, URZ, 0x654, UR4 ;  /* 0x000006543f047896 */ /* 0x000fd20008000004 */
[----:B------:R-:W-:Y:S01]  /*8260*/  SYNCS.ARRIVE.TRANS64.RED.A1T0 RZ, [UR4], RZ ;  /* 0x000000ffffff79a7 */ /* 0x000fe20008100404 */
[----:B------:R-:W-:Y:S05]  /*8270*/  @P1 BRA `(.L_x_45) ;  /* 0x0000000000041947 */ /* 0x000fea0003800000 */
[----:B------:R-:W-:Y:S01]  /*8280*/  BPT.TRAP 0x1 ;  /* 0x000000040000795c */ /* 0x000fe20000300000 */
.L_x_45:
[----:B------:R-:W-:Y:S01]  /*8290*/  UIADD3 UR4, UR10, 0x1, URZ ;  /* 0x000000010a047890 */ /* 0x000fe2000fffe03f */
[C---:B------:R-:W-:Y:S01]  /*82a0*/  ISETP.GT.AND P3, PT, R12.reuse, 0x1, PT ;  /* 0x000000010c00780c */ /* 0x040fe20003f64270 */
[----:B------:R-:W-:Y:S01]  /*82b0*/  UIADD3 UR7, UR7, 0x1, URZ ;  /* 0x0000000107077890 */ /* 0x000fe2000fffe03f */
[----:B------:R-:W-:Y:S01]  /*82c0*/  IADD3 R12, R12, -0x1, RZ ;  /* 0xffffffff0c0c7810 */ /* 0x000fe20007ffe0ff */
[----:B------:R-:W-:Y:S01]  /*82d0*/  UISETP.NE.AND UP1, UPT, UR4, 0x5, UPT ;  /* 0x000000050400788c */ /* 0x000fe2000bf25270 */
[----:B------:R-:W-:Y:S01]  /*82e0*/  VIADD R8, R8, 0x40 ;  /* 0x0000004008087836 */ /* 0x000fe20000000000 */
[----:B------:R-:W-:Y:S01]  /*82f0*/  UISETP.NE.AND UP0, UPT, UR7, 0x5, UPT ;  /* 0x000000050700788c */ /* 0x000fe2000bf05270 */
[----:B------:R-:W-:Y:S01]  /*8300*/  MOV R15, R9 ;  /* 0x00000009000f7202 */ /* 0x000fe20000000f00 */
[----:B------:R-:W-:Y:S01]  /*8310*/  USEL UR10, URZ, 0x1, UP1 ;  /* 0x000000013f0a7887 */ /* 0x000fe20008800000 */
[----:B------:R-:W-:Y:S01]  /*8320*/  MOV R14, R4 ;  /* 0x00000004000e7202 */ /* 0x000fe20000000f00 */
[----:B------:R-:W-:-:S02]  /*8330*/  USEL UR7, UR7, URZ, UP0 ;  /* 0x0000003f07077287 */ /* 0x000fc40008000000 */
[----:B------:R-:W-:Y:S02]  /*8340*/  USEL UR4, UR4, URZ, UP1 ;  /* 0x0000003f04047287 */ /* 0x000fe40008800000 */
[----:B------:R-:W-:Y:S01]  /*8350*/  LOP3.LUT R16, R13, UR10, RZ, 0x3c, !PT ;  /* 0x0000000a0d107c12 */ /* 0x000fe2000f8e3cff */
[----:B------:R-:W-:Y:S09]  /*8360*/  @P3 BRA `(.L_x_46) ;  /* 0xffffffd400503947 */ /* 0x000ff2000383ffff */
.L_x_35:
[----:B------:R-:W2:Y:S01]  /*8370*/  SHFL.BFLY PT, R0, R7, 0x1, 0x1f ;  /* 0x0c201f0007007f89 */ /* 0x000ea200000e0000 */
[----:B------:R-:W-:Y:S01]  /*8380*/  BSSY B0, `(.L_x_47) ;  /* 0x0000024000007945 */ /* 0x000fe20003800000 */
[----:B------:R-:W-:Y:S02]  /*8390*/  MOV R8, 0x3f800000 ;  /* 0x3f80000000087802 */ /* 0x000fe40000000f00 */
[----:B------:R-:W3:Y:S01]  /*83a0*/  SHFL.BFLY PT, R3, R6, 0x1, 0x1f ;  /* 0x0c201f0006037f89 */ /* 0x000ee200000e0000 */
[----:B------:R-:W-:Y:S01]  /*83b0*/  MOV R2, 0x3f800000 ;  /* 0x3f80000000027802 */ /* 0x000fe20000000f00 */
[----:B--2---:R-:W-:Y:S01]  /*83c0*/  FADD R0, R0, R7 ;  /* 0x0000000700007221 */ /* 0x004fe20000000000 */
[----:B------:R-:W-:Y:S02]  /*83d0*/  IMAD.MOV.U32 R7, RZ, RZ, 0x7f800000 ;  /* 0x7f800000ff077424 */ /* 0x000fe400078e00ff */
[----:B---3--:R-:W-:Y:S02]  /*83e0*/  FADD R16, R3, R6 ;  /* 0x0000000603107221 */ /* 0x008fe40000000000 */
[----:B------:R-:W2:Y:S04]  /*83f0*/  SHFL.BFLY PT, R5, R0, 0x2, 0x1f ;  /* 0x0c401f0000057f89 */ /* 0x000ea800000e0000 */
[----:B------:R-:W3:Y:S01]  /*8400*/  SHFL.BFLY PT, R17, R16, 0x2, 0x1f ;  /* 0x0c401f0010117f89 */ /* 0x000ee200000e0000 */
[C---:B--2---:R-:W-:Y:S01]  /*8410*/  FSETP.NE.AND P0, PT, R0.reuse, -R5, PT ;  /* 0x800000050000720b */ /* 0x044fe20003f05000 */
[----:B------:R-:W-:Y:S01]  /*8420*/  FADD R10, R0, R5 ;  /* 0x00000005000a7221 */ /* 0x000fe20000000000 */
[----:B------:R-:W-:-:S02]  /*8430*/  IMAD.MOV.U32 R5, RZ, RZ, 0x7f800000 ;  /* 0x7f800000ff057424 */ /* 0x000fc400078e00ff */
[----:B---3--:R-:W-:-:S09]  /*8440*/  FADD R6, R16, R17 ;  /* 0x0000001110067221 */ /* 0x008fd20000000000 */
[----:B------:R-:W-:Y:S05]  /*8450*/  @!P0 BRA `(.L_x_48) ;  /* 0x0000000000588947 */ /* 0x000fea0003800000 */
[----:B------:R-:W-:Y:S01]  /*8460*/  IADD3 R0, R10, 0x1800000, RZ ;  /* 0x018000000a007810 */ /* 0x000fe20007ffe0ff */
[----:B------:R-:W-:Y:S03]  /*8470*/  BSSY B1, `(.L_x_49) ;  /* 0x000000d000017945 */ /* 0x000fe60003800000 */
[----:B------:R-:W-:-:S04]  /*8480*/  LOP3.LUT R0, R0, 0x7f800000, RZ, 0xc0, !PT ;  /* 0x7f80000000007812 */ /* 0x000fc800078ec0ff */
[----:B------:R-:W-:-:S13]  /*8490*/  ISETP.GT.U32.AND P0, PT, R0, 0x1ffffff, PT ;  /* 0x01ffffff0000780c */ /* 0x000fda0003f04070 */
[----:B------:R-:W-:Y:S05]  /*84a0*/  @P0 BRA `(.L_x_50) ;  /* 0x0000000000140947 */ /* 0x000fea0003800000 */
[----:B------:R-:W-:Y:S02]  /*84b0*/  MOV R2, R10 ;  /* 0x0000000a00027202 */ /* 0x000fe40000000f00 */
[----:B------:R-:W-:-:S07]  /*84c0*/  MOV R15, 0x84e0 ;  /* 0x000084e0000f7802 */ /* 0x000fce0000000f00 */
[----:B-1----:R-:W-:Y:S05]  /*84d0*/  CALL.REL.NOINC `($__internal_0_$__cuda_sm20_rcp_rn_f32_slowpath) ;  /* 0x0000003c00f47944 */ /* 0x002fea0003c00000 */
[----:B------:R-:W-:Y:S01]  /*84e0*/  IMAD.MOV.U32 R2, RZ, RZ, R0 ;  /* 0x000000ffff027224 */ /* 0x000fe200078e0000 */
[----:B------:R-:W-:Y:S06]  /*84f0*/  BRA `(.L_x_51) ;  /* 0x0000000000107947 */ /* 0x000fec0003800000 */
.L_x_50:
[----:B------:R-:W2:Y:S02]  /*8500*/  MUFU.RCP R3, R10 ;  /* 0x0000000a00037308 */ /* 0x000ea40000001000 */
[----:B--2---:R-:W-:-:S04]  /*8510*/  FFMA R0, R10, R3, -1 ;  /* 0xbf8000000a007423 */ /* 0x004fc80000000003 */
[----:B------:R-:W-:-:S04]  /*8520*/  FADD.FTZ R0, -R0, -RZ ;  /* 0x800000ff00007221 */ /* 0x000fc80000010100 */
[----:B------:R-:W-:-:S07]  /*8530*/  FFMA R2, R3, R0, R3 ;  /* 0x0000000003027223 */ /* 0x000fce0000000003 */
.L_x_51:
[----:B------:R-:W-:Y:S05]  /*8540*/  BSYNC B1 ;  /* 0x0000000000017941 */ /* 0x000fea0003800000 */
.L_x_49:
[----:B------:R-:W-:Y:S01]  /*8550*/  FSETP.GEU.AND P0, PT, |R10|, 1.175494350822287508e-38, PT ;  /* 0x008000000a00780b */ /* 0x000fe20003f0e200 */
[----:B------:R-:W-:-:S12]  /*8560*/  ULDC UR4, c[0x0][0x600] ;  /* 0x0001800000047ab9 */ /* 0x000fd80000000800 */
[----:B------:R-:W-:-:S04]  /*8570*/  @!P0 FMUL R10, R10, 16777216 ;  /* 0x4b8000000a0a8820 */ /* 0x000fc80000400000 */
[----:B------:R-:W2:Y:S02]  /*8580*/  MUFU.LG2 R0, R10 ;  /* 0x0000000a00007308 */ /* 0x000ea40000000c00 */
[----:B--2---:R-:W-:-:S04]  /*8590*/  @!P0 FADD R0, R0, -24 ;  /* 0xc1c0000000008421 */ /* 0x004fc80000000000 */
[----:B------:R-:W-:-:S04]  /*85a0*/  FMUL R0, R0, 0.69314718246459960938 ;  /* 0x3f31721800007820 */ /* 0x000fc80000400000 */
[----:B------:R-:W-:-:S07]  /*85b0*/  FFMA R7, R9, UR4, R0 ;  /* 0x0000000409077c23 */ /* 0x000fce0008000000 */
.L_x_48:
[----:B------:R-:W-:Y:S05]  /*85c0*/  BSYNC B0 ;  /* 0x0000000000007941 */ /* 0x000fea0003800000 */
.L_x_47:
[----:B------:R-:W-:Y:S01]  /*85d0*/  FSETP.NE.AND P0, PT, R16, -R17, PT ;  /* 0x800000111000720b */ /* 0x000fe20003f05000 */
[----:B------:R-:W-:Y:S01]  /*85e0*/  ULDC UR4, c[0x0][0x608] ;  /* 0x0001820000047ab9 */ /* 0x000fe20000000800 */
[----:B------:R-:W-:Y:S01]  /*85f0*/  BSSY B0, `(.L_x_52) ;  /* 0x0000059000007945 */ /* 0x000fe20003800000 */
[----:B------:R-:W-:-:S04]  /*8600*/  FMUL R2, R2, UR4 ;  /* 0x0000000402027c20 */ /* 0x000fc80008400000 */
        /* <DEDUP_REMOVED lines=64> */
[----:B------:R-:W-:Y:S06]  /*8a10*/  @!P0 BRA `(.L_x_53) ;  /* 0x0000000000588947 */ /* 0x000fec0003800000 */
        /* <DEDUP_REMOVED lines=10> */
.L_x_55:
[----:B------:R-:W2:Y:S02]  /*8ac0*/  MUFU.RCP R3, R6 ;  /* 0x0000000600037308 */ /* 0x000ea40000001000 */
[----:B--2---:R-:W-:-:S04]  /*8ad0*/  FFMA R0, R6, R3, -1 ;  /* 0xbf80000006007423 */ /* 0x004fc80000000003 */
[----:B------:R-:W-:-:S04]  /*8ae0*/  FADD.FTZ R0, -R0, -RZ ;  /* 0x800000ff00007221 */ /* 0x000fc80000010100 */
[----:B------:R-:W-:-:S07]  /*8af0*/  FFMA R8, R3, R0, R3 ;  /* 0x0000000003087223 */ /* 0x000fce0000000003 */
.L_x_56:
[----:B------:R-:W-:Y:S05]  /*8b00*/  BSYNC B1 ;  /* 0x0000000000017941 */ /* 0x000fea0003800000 */
.L_x_54:
[----:B------:R-:W-:Y:S01]  /*8b10*/  FSETP.GEU.AND P0, PT, |R6|, 1.175494350822287508e-38, PT ;  /* 0x008000000600780b */ /* 0x000fe20003f0e200 */
[----:B------:R-:W-:-:S12]  /*8b20*/  ULDC UR4, c[0x0][0x600] ;  /* 0x0001800000047ab9 */ /* 0x000fd80000000800 */
[----:B------:R-:W-:-:S04]  /*8b30*/  @!P0 FMUL R6, R6, 16777216 ;  /* 0x4b80000006068820 */ /* 0x000fc80000400000 */
[----:B------:R-:W2:Y:S02]  /*8b40*/  MUFU.LG2 R0, R6 ;  /* 0x0000000600007308 */ /* 0x000ea40000000c00 */
[----:B--2---:R-:W-:-:S04]  /*8b50*/  @!P0 FADD R0, R0, -24 ;  /* 0xc1c0000000008421 */ /* 0x004fc80000000000 */
[----:B------:R-:W-:-:S04]  /*8b60*/  FMUL R5, R0, 0.69314718246459960938 ;  /* 0x3f31721800057820 */ /* 0x000fc80000400000 */
[----:B------:R-:W-:-:S07]  /*8b70*/  FFMA R5, R4, UR4, R5 ;  /* 0x0000000404057c23 */ /* 0x000fce0008000005 */
.L_x_53:
[----:B------:R-:W-:Y:S05]  /*8b80*/  BSYNC B0 ;  /* 0x0000000000007941 */ /* 0x000fea0003800000 */
.L_x_52:
[----:B------:R-:W-:Y:S01]  /*8b90*/  UISETP.NE.AND UP0, UPT, UR36, 0x1, UPT ;  /* 0x000000012400788c */ /* 0x000fe2000bf05270 */
[----:B------:R-:W2:Y:S03]  /*8ba0*/  S2R R16, SR_TID.X ;  /* 0x0000000000107919 */ /* 0x000ea60000002100 */
[----:B------:R-:W-:-:S06]  /*8bb0*/  USEL UR4, URZ, 0x1, UP0 ;  /* 0x000000013f047887 */ /* 0x000fcc0008000000 */
[----:B------:R-:W-:Y:S01]  /*8bc0*/  MOV R0, UR4 ;  /* 0x0000000400007c02 */ /* 0x000fe20008000f00 */
[----:B------:R-:W-:Y:S02]  /*8bd0*/  ULDC UR4, c[0x0][0x608] ;  /* 0x0001820000047ab9 */ /* 0x000fe40000000800 */
[----:B------:R-:W-:Y:S01]  /*8be0*/  FMUL R8, R8, UR4 ;  /* 0x0000000408087c20 */ /* 0x000fe20008400000 */
[----:B------:R-:W-:-:S04]  /*8bf0*/  SHF.L.U32 R0, R0, 0x1f, RZ ;  /* 0x0000001f00007819 */ /* 0x000fc800000006ff */
[----:B------:R-:W3:Y:S01]  /*8c00*/  SYNCS.PHASECHK.TRANS64.TRYWAIT P0, [UR5+0x8], R0 ;  /* 0x00000800ff0075a7 */ /* 0x000ee20008000145 */
[C---:B--2---:R-:W-:Y:S02]  /*8c10*/  LOP3.LUT P1, RZ, R16.reuse, 0x3, RZ, 0xc0, !PT ;  /* 0x0000000310ff7812 */ /* 0x044fe4000782c0ff */
[----:B-1----:R-:W-:Y:S01]  /*8c20*/  LOP3.LUT R18, R16, 0x7f, RZ, 0xc0, !PT ;  /* 0x0000007f10127812 */ /* 0x002fe200078ec0ff */
[----:B---3--:R-:W-:Y:S10]  /*8c30*/  @!P0 BRA `(.L_x_57) ;  /* 0x00000034008c8947 */ /* 0x008ff40003800000 */
.L_x_112:
[----:B------:R-:W-:Y:S01]  /*8c40*/  ULDC.64 UR10, c[0x0][0x208] ;  /* 0x00008200000a7ab9 */ /* 0x000fe20000000a00 */
[----:B------:R-:W-:Y:S01]  /*8c50*/  BSSY B0, `(.L_x_58) ;  /* 0x0000019000007945 */ /* 0x000fe20003800000 */
[----:B------:R-:W-:Y:S02]  /*8c60*/  SHF.R.U32.HI R16, RZ, 0x2, R16 ;  /* 0x00000002ff107819 */ /* 0x000fe40000011610 */
[----:B------:R-:W-:Y:S01]  /*8c70*/  SHF.R.U32.HI R17, RZ, 0x5, R18 ;  /* 0x00000005ff117819 */ /* 0x000fe20000011612 */
[----:B------:R-:W-:Y:S06]  /*8c80*/  @P1 BRA `(.L_x_59) ;  /* 0x0000000000541947 */ /* 0x000fec0003800000 */
[----:B------:R-:W2:Y:S01]  /*8c90*/  S2UR UR4, SR_CTAID.Y ;  /* 0x00000000000479c3 */ /* 0x000ea20000002600 */
[----:B-1----:R-:W-:Y:S01]  /*8ca0*/  LOP3.LUT R0, R16, 0x7, RZ, 0xc0, !PT ;  /* 0x0000000710007812 */ /* 0x002fe200078ec0ff */
[----:B------:R-:W-:Y:S01]  /*8cb0*/  USHF.L.U32 UR8, UR37, 0x6, URZ ;  /* 0x0000000625087899 */ /* 0x000fe2000800063f */
[----:B------:R-:W-:Y:S01]  /*8cc0*/  SHF.L.U32 R3, R17, 0x4, RZ ;  /* 0x0000000411037819 */ /* 0x000fe200000006ff */
[----:B------:R-:W-:-:S03]  /*8cd0*/  ULDC.64 UR6, c[0x0][0x688] ;  /* 0x0001a20000067ab9 */ /* 0x000fc60000000a00 */
[----:B------:R-:W-:Y:S01]  /*8ce0*/  LOP3.LUT R0, R3, 0xfffffff0, R0, 0xe2, !PT ;  /* 0xfffffff003007812 */ /* 0x000fe200078ee200 */
[----:B------:R-:W1:Y:S04]  /*8cf0*/  S2UR UR5, SR_CTAID.Z ;  /* 0x00000000000579c3 */ /* 0x000e680000002700 */
[----:B------:R-:W-:-:S05]  /*8d00*/  VIADD R3, R0, UR8 ;  /* 0x0000000800037c36 */ /* 0x000fca0008000000 */
[----:B------:R-:W-:Y:S01]  /*8d10*/  IADD3 R2, R3, 0x8, RZ ;  /* 0x0000000803027810 */ /* 0x000fe20007ffe0ff */
[----:B--2---:R-:W-:-:S04]  /*8d20*/  UIMAD UR4, UR4, UR6, UR8 ;  /* 0x00000006040472a4 */ /* 0x004fc8000f8e0208 */
[----:B-1----:R-:W-:-:S03]  /*8d30*/  UIMAD UR4, UR5, UR7, UR4 ;  /* 0x00000007050472a4 */ /* 0x002fc6000f8e0204 */
[----:B------:R-:W-:Y:S02]  /*8d40*/  ULDC UR5, c[0x0][0x288] ;  /* 0x0000a20000057ab9 */ /* 0x000fe40000000800 */
[----:B------:R-:W-:Y:S02]  /*8d50*/  ISETP.GE.U32.AND P0, PT, R3, UR5, PT ;  /* 0x0000000503007c0c */ /* 0x000fe4000bf06070 */
[----:B------:R-:W-:Y:S02]  /*8d60*/  IADD3 R0, P2, R0, UR4, RZ ;  /* 0x0000000400007c10 */ /* 0x000fe4000ff5e0ff */
[----:B------:R-:W-:Y:S01]  /*8d70*/  ISETP.GE.U32.AND P1, PT, R2, UR5, PT ;  /* 0x0000000502007c0c */ /* 0x000fe2000bf26070 */
[----:B------:R-:W-:Y:S01]  /*8d80*/  ULDC.64 UR4, c[0x0][0x680] ;  /* 0x0001a00000047ab9 */ /* 0x000fe20000000a00 */
[----:B------:R-:W-:Y:S02]  /*8d90*/  IADD3.X R3, RZ, RZ, RZ, P2, !PT ;  /* 0x000000ffff037210 */ /* 0x000fe400017fe4ff */
[----:B------:R-:W-:-:S04]  /*8da0*/  LEA R2, P2, R0, UR4, 0x2 ;  /* 0x0000000400027c11 */ /* 0x000fc8000f8410ff */
[----:B------:R-:W-:-:S05]  /*8db0*/  LEA.HI.X R3, R0, UR5, R3, 0x2, P2 ;  /* 0x0000000500037c11 */ /* 0x000fca00090f1403 */
[----:B------:R2:W-:Y:S04]  /*8dc0*/  @!P0 STG.E desc[UR10][R2.64], R7 ;  /* 0x0000000702008986 */ /* 0x0005e8000c10190a */
[----:B------:R2:W-:Y:S02]  /*8dd0*/  @!P1 STG.E desc[UR10][R2.64+0x20], R5 ;  /* 0x0000200502009986 */ /* 0x0005e4000c10190a */
.L_x_59:
[----:B------:R-:W-:Y:S05]  /*8de0*/  BSYNC B0 ;  /* 0x0000000000007941 */ /* 0x000fea0003800000 */
.L_x_58:
[----:B------:R-:W-:Y:S01]  /*8df0*/  ULDC.64 UR4, c[0x0][0x730] ;  /* 0x0001cc0000047ab9 */ /* 0x000fe20000000a00 */
[-C--:B------:R-:W-:Y:S01]  /*8e00*/  FMUL R26, R26, R8.reuse ;  /* 0x000000081a1a7220 */ /* 0x080fe20000400000 */
[----:B------:R-:W-:Y:S01]  /*8e10*/  ISETP.NE.U32.AND P0, PT, RZ, UR4, PT ;  /* 0x00000004ff007c0c */ /* 0x000fe2000bf05070 */
[-C--:B------:R-:W-:Y:S01]  /*8e20*/  FMUL R27, R27, R8.reuse ;  /* 0x000000081b1b7220 */ /* 0x080fe20000400000 */
[-C--:B------:R-:W-:Y:S01]  /*8e30*/  FMUL R30, R30, R8.reuse ;  /* 0x000000081e1e7220 */ /* 0x080fe20000400000 */
[-C--:B------:R-:W-:Y:S01]  /*8e40*/  FMUL R31, R31, R8.reuse ;  /* 0x000000081f1f7220 */ /* 0x080fe20000400000 */
[----:B------:R-:W-:Y:S01]  /*8e50*/  ISETP.NE.AND.EX P0, PT, RZ, UR5, PT, P0 ;  /* 0x00000005ff007c0c */ /* 0x000fe2000bf05300 */
        /* <DEDUP_REMOVED lines=60> */
[----:B------:R-:W-:Y:S06]  /*9220*/  @P0 BRA `(.L_x_60) ;  /* 0x0000000000200947 */ /* 0x000fec0003800000 */
[----:B------:R-:W-:Y:S02]  /*9230*/  ULDC.64 UR4, c[0x0][0x728] ;  /* 0x0001ca0000047ab9 */ /* 0x000fe40000000a00 */
[----:B------:R-:W-:-:S04]  /*9240*/  ISETP.NE.U32.AND P0, PT, RZ, UR4, PT ;  /* 0x00000004ff007c0c */ /* 0x000fc8000bf05070 */
[----:B------:R-:W-:-:S13]  /*9250*/  ISETP.NE.AND.EX P0, PT, RZ, UR5, PT, P0 ;  /* 0x00000005ff007c0c */ /* 0x000fda000bf05300 */
[----:B------:R-:W-:Y:S05]  /*9260*/  @!P0 BRA `(.L_x_61) ;  /* 0x00000000000c8947 */ /* 0x000fea0003800000 */
[----:B-12---:R-:W1:Y:S02]  /*9270*/  LDC.64 R2, c[0x0][0x728] ;  /* 0x0001ca00ff027b82 */ /* 0x006e640000000a00 */
[----:B-1----:R4:W5:Y:S01]  /*9280*/  LDG.E R19, desc[UR10][R2.64] ;  /* 0x0000000a02137981 */ /* 0x002962000c1e1900 */
[----:B------:R-:W-:Y:S05]  /*9290*/  BRA `(.L_x_60) ;  /* 0x0000000000047947 */ /* 0x000fea0003800000 */
.L_x_61:
[----:B------:R-:W3:Y:S02]  /*92a0*/  LDC R19, c[0x0][0x720] ;  /* 0x0001c800ff137b82 */ /* 0x000ee40000000800 */
.L_x_60:
[----:B-1----:R-:W-:-:S04]  /*92b0*/  MOV R0, RZ ;  /* 0x000000ff00007202 */ /* 0x002fc80000000f00 */
[----:B------:R-:W-:-:S13]  /*92c0*/  LOP3.LUT P0, RZ, R0, 0x1bf, RZ, 0xc0, !PT ;  /* 0x000001bf00ff7812 */ /* 0x000fda000780c0ff */
[----:B------:R-:W-:Y:S05]  /*92d0*/  @!P0 BRA `(.L_x_62) ;  /* 0x0000000000408947 */ /* 0x000fea0003800000 */
[----:B--2-4-:R-:W-:Y:S01]  /*92e0*/  MOV R2, 0x0 ;  /* 0x0000000000027802 */ /* 0x014fe20000000f00 */
[----:B------:R-:W-:Y:S01]  /*92f0*/  ULDC.64 UR4, c[0x4][0x70] ;  /* 0x01001c0000047ab9 */ /* 0x000fe20000000a00 */
[----:B------:R-:W-:Y:S01]  /*9300*/  ULDC.64 UR6, c[0x4][0x8] ;  /* 0x0100020000067ab9 */ /* 0x000fe20000000a00 */
[----:B------:R-:W-:Y:S01]  /*9310*/  IMAD.U32 R4, RZ, RZ, UR4 ;  /* 0x00000004ff047e24 */ /* 0x000fe2000f8e00ff */
[----:B------:R-:W-:Y:S01]  /*9320*/  MOV R5, UR5 ;  /* 0x0000000500057c02 */ /* 0x000fe20008000f00 */
[----:B------:R-:W-:Y:S01]  /*9330*/  ULDC.64 UR4, c[0x4][0x78] ;  /* 0x01001e0000047ab9 */ /* 0x000fe20000000a00 */
[----:B------:R-:W1:Y:S01]  /*9340*/  LDC.64 R2, c[0x4][R2] ;  /* 0x0100000002027b82 */ /* 0x000e620000000a00 */
[----:B------:R-:W-:Y:S01]  /*9350*/  MOV R6, UR4 ;  /* 0x0000000400067c02 */ /* 0x000fe20008000f00 */
[----:B------:R-:W-:Y:S01]  /*9360*/  IMAD.U32 R7, RZ, RZ, UR5 ;  /* 0x00000005ff077e24 */ /* 0x000fe2000f8e00ff */
[----:B------:R-:W-:Y:S01]  /*9370*/  MOV R10, UR6 ;  /* 0x00000006000a7c02 */ /* 0x000fe20008000f00 */
[----:B------:R-:W-:Y:S01]  /*9380*/  IMAD.MOV.U32 R8, RZ, RZ, 0x70 ;  /* 0x00000070ff087424 */ /* 0x000fe200078e00ff */
[----:B------:R-:W-:-:S02]  /*9390*/  MOV R11, UR7 ;  /* 0x00000007000b7c02 */ /* 0x000fc40008000f00 */
[----:B------:R-:W-:Y:S02]  /*93a0*/  MOV R12, 0x1 ;  /* 0x00000001000c7802 */ /* 0x000fe40000000f00 */
[----:B------:R-:W-:-:S07]  /*93b0*/  MOV R13, RZ ;  /* 0x000000ff000d7202 */ /* 0x000fce0000000f00 */
[----:B------:R-:W-:-:S07]  /*93c0*/  LEPC R20, `(.L_x_62) ;  /* 0x000000001014794e */ /* 0x000fce0000000000 */
[----:B-1-3-5:R-:W-:Y:S05]  /*93d0*/  CALL.ABS.NOINC R2 ;  /* 0x0000000002007343 */ /* 0x02afea0003c00000 */
.L_x_62:
[----:B--2-4-:R-:W-:Y:S01]  /*93e0*/  MOV R3, UR36 ;  /* 0x0000002400037c02 */ /* 0x014fe20008000f00 */
[----:B------:R-:W-:-:S04]  /*93f0*/  IMAD.U32 R22, RZ, RZ, UR38 ;  /* 0x00000026ff167e24 */ /* 0x000fc8000f8e00ff */
[----:B------:R-:W-:-:S05]  /*9400*/  IMAD R22, R3, 0x2200, R22 ;  /* 0x0000220003167824 */ /* 0x000fca00078e0216 */
[----:B------:R-:W-:-:S04]  /*9410*/  IADD3 R0, R22, -0x2200, RZ ;  /* 0xffffde0016007810 */ /* 0x000fc80007ffe0ff */
[----:B------:R-:W-:-:S13]  /*9420*/  LOP3.LUT P0, RZ, R0, 0x1b0, RZ, 0xc0, !PT ;  /* 0x000001b000ff7812 */ /* 0x000fda000780c0ff */
[----:B------:R-:W-:Y:S05]  /*9430*/  @!P0 BRA `(.L_x_63) ;  /* 0x0000000000408947 */ /* 0x000fea0003800000 */
[----:B------:R-:W-:Y:S01]  /*9440*/  MOV R2, 0x0 ;  /* 0x0000000000027802 */ /* 0x000fe20000000f00 */
        /* <DEDUP_REMOVED lines=15> */
.L_x_63:
[----:B------:R-:W1:Y:S01]  /*9540*/  S2R R4, SR_TID.X ;  /* 0x0000000000047919 */ /* 0x000e620000002100 */
[----:B------:R-:W-:Y:S01]  /*9550*/  ULDC.64 UR4, c[0x0][0x730] ;  /* 0x0001cc0000047ab9 */ /* 0x000fe20000000a00 */
[----:B------:R-:W-:Y:S01]  /*9560*/  IADD3 R18, R18, 0x1f, RZ ;  /* 0x0000001f12127810 */ /* 0x000fe20007ffe0ff */
[----:B------:R-:W-:Y:S01]  /*9570*/  IMAD.SHL.U32 R16, R16, 0x40, RZ ;  /* 0x0000004010107824 */ /* 0x000fe200078e00ff */
[----:B------:R-:W-:Y:S01]  /*9580*/  ISETP.NE.U32.AND P0, PT, RZ, UR4, PT ;  /* 0x00000004ff007c0c */ /* 0x000fe2000bf05070 */
[----:B------:R-:W-:Y:S03]  /*9590*/  BSSY B0, `(.L_x_64) ;  /* 0x000000e000007945 */ /* 0x000fe60003800000 */
[----:B------:R-:W-:-:S13]  /*95a0*/  ISETP.NE.AND.EX P0, PT, RZ, UR5, PT, P0 ;  /* 0x00000005ff007c0c */ /* 0x000fda000bf05300 */
[----:B---3-5:R-:W2:Y:S01]  /*95b0*/  @P0 LDC R19, c[0x0][0x720] ;  /* 0x0001c800ff130b82 */ /* 0x028ea20000000800 */
[----:B------:R-:W-:Y:S01]  /*95c0*/  ISETP.GT.U32.AND P0, PT, R18, 0x3e, PT ;  /* 0x0000003e1200780c */ /* 0x000fe20003f04070 */
[C---:B-1----:R-:W-:Y:S01]  /*95d0*/  IMAD.SHL.U32 R0, R4.reuse, 0x2, RZ ;  /* 0x0000000204007824 */ /* 0x042fe200078e00ff */
[----:B------:R-:W-:-:S04]  /*95e0*/  SHF.L.U32 R3, R4, 0x4, RZ ;  /* 0x0000000404037819 */ /* 0x000fc800000006ff */
[----:B------:R-:W-:Y:S02]  /*95f0*/  LOP3.LUT R3, R3, 0x180, RZ, 0xc0, !PT ;  /* 0x0000018003037812 */ /* 0x000fe400078ec0ff */
[----:B------:R-:W-:Y:S02]  /*9600*/  LOP3.LUT R2, R0, 0x6, RZ, 0xc0, !PT ;  /* 0x0000000600027812 */ /* 0x000fe400078ec0ff */
[----:B------:R-:W-:Y:S02]  /*9610*/  LOP3.LUT R0, R3, 0x30, R0, 0xf8, !PT ;  /* 0x0000003003007812 */ /* 0x000fe400078ef800 */
[----:B------:R-:W-:Y:S02]  /*9620*/  LEA R2, R17, R2, 0xa ;  /* 0x0000000211027211 */ /* 0x000fe400078e50ff */
[----:B------:R-:W-:-:S04]  /*9630*/  LOP3.LUT R3, R16, 0x40, RZ, 0xc0, !PT ;  /* 0x0000004010037812 */ /* 0x000fc800078ec0ff */
[----:B------:R-:W-:Y:S01]  /*9640*/  IADD3 R3, R0, R2, R3 ;  /* 0x0000000200037210 */ /* 0x000fe20007ffe003 */
[----:B------:R-:W-:Y:S06]  /*9650*/  @P0 BRA `(.L_x_65) ;  /* 0x0000000000040947 */ /* 0x000fec0003800000 */
[----:B------:R-:W-:-:S04]  /*9660*/  DEPBAR.LE SB0, 0x1 ;  /* 0x000080400000791a */ /* 0x000fc80000000000 */
.L_x_65:
[----:B------:R-:W-:Y:S05]  /*9670*/  BSYNC B0 ;  /* 0x0000000000007941 */ /* 0x000fea0003800000 */
.L_x_64:
[----:B------:R-:W-:Y:S01]  /*9680*/  R2P PR, R4, 0x18 ;  /* 0x0000001804007804 */ /* 0x000fe20000000000 */
[----:B------:R-:W-:Y:S05]  /*9690*/  WARPSYNC.ALL ;  /* 0x0000000000007948 */ /* 0x000fea0003800000 */
[----:B------:R-:W-:Y:S01]  /*96a0*/  IADD3 R0, R22, R3, RZ ;  /* 0x0000000316007210 */ /* 0x000fe20007ffe0ff */
[----:B------:R-:W-:Y:S01]  /*96b0*/  BAR.SYNC.DEFER_BLOCKING 0x1, 0x80 ;  /* 0x0042000000007b1d */ /* 0x000fe20000010000 */
[-C--:B--2---:R-:W-:Y:S01]  /*96c0*/  FMUL R24, R24, R19.reuse ;  /* 0x0000001318187220 */ /* 0x084fe20000400000 */
[----:B------:R-:W-:Y:S01]  /*96d0*/  FMUL R25, R25, R19 ;  /* 0x0000001319197220 */ /* 0x000fe20000400000 */
[C---:B------:R-:W-:Y:S01]  /*96e0*/  IADD3 R2, R0.reuse, -0x21e0, RZ ;  /* 0xffffde2000027810 */ /* 0x040fe20007ffe0ff */
[----:B------:R-:W-:-:S02]  /*96f0*/  VIADD R3, R0, 0xffffde00 ;  /* 0xffffde0000037836 */ /* 0x000fc40000000000 */
[-C--:B------:R-:W-:Y:S01]  /*9700*/  FMUL R26, R26, R19.reuse ;  /* 0x000000131a1a7220 */ /* 0x080fe20000400000 */
[-C--:B------:R-:W-:Y:S01]  /*9710*/  FMUL R27, R27, R19.reuse ;  /* 0x000000131b1b7220 */ /* 0x080fe20000400000 */
[-C--:B------:R-:W-:Y:S01]  /*9720*/  FMUL R28, R28, R19.reuse ;  /* 0x000000131c1c7220 */ /* 0x080fe20000400000 */
[-C--:B------:R-:W-:Y:S01]  /*9730*/  FMUL R29, R29, R19.reuse ;  /* 0x000000131d1d7220 */ /* 0x080fe20000400000 */
[----:B------:R-:W-:Y:S01]  /*9740*/  @P4 IADD3 R2, R3, -0x20, RZ ;  /* 0xffffffe003024810 */ /* 0x000fe20007ffe0ff */
[----:B------:R-:W-:Y:S02]  /*9750*/  IMAD.MOV.U32 R3, RZ, RZ, 0x10 ;  /* 0x00000010ff037424 */ /* 0x000fe400078e00ff */
        /* <DEDUP_REMOVED lines=18> */
[----:B------:R-:W-:Y:S01]  /*9880*/  SEL R3, R3, 0xfffffff0, !P3 ;  /* 0xfffffff003037807 */ /* 0x000fe20005800000 */
        /* <DEDUP_REMOVED lines=8> */
[----:B------:R-:W-:Y:S01]  /*9910*/  F2FP.SATFINITE.E4M3.F32.PACK_AB_MERGE_C R25, R25, R24, RZ ;  /* 0x000000181919723e */ /* 0x000fe200048070ff */
[-C--:B------:R-:W-:Y:S01]  /*9920*/  FMUL R59, R59, R19.reuse ;  /* 0x000000133b3b7220 */ /* 0x080fe20000400000 */
[----:B------:R-:W-:Y:S01]  /*9930*/  F2FP.SATFINITE.E4M3.F32.PACK_AB_MERGE_C R27, R27, R26, RZ ;  /* 0x0000001a1b1b723e */ /* 0x000fe200048070ff */
[-C--:B------:R-:W-:Y:S01]  /*9940*/  FMUL R58, R58, R19.reuse ;  /* 0x000000133a3a7220 */ /* 0x080fe20000400000 */
[----:B------:R-:W-:Y:S01]  /*9950*/  F2FP.SATFINITE.E4M3.F32.PACK_AB_MERGE_C R29, R29, R28, RZ ;  /* 0x0000001c1d1d723e */ /* 0x000fe200048070ff */
[----:B------:R1:W-:Y:S01]  /*9960*/  STS.U16 [R0+-0x2200], R25 ;  /* 0xffde001900007388 */ /* 0x0003e20000000400 */
        /* <DEDUP_REMOVED lines=10> */
[----:B------:R-:W-:Y:S01]  /*9a10*/  IADD3 R4, R3, R0, RZ ;  /* 0x0000000003047210 */ /* 0x000fe20007ffe0ff */
        /* <DEDUP_REMOVED lines=17> */
[----:B------:R-:W-:Y:S01]  /*9b30*/  IADD3 R3, R3, R2, RZ ;  /* 0x0000000203037210 */ /* 0x000fe20007ffe0ff */
[-C--:B------:R-:W-:Y:S01]  /*9b40*/  FMUL R66, R66, R19.reuse ;  /* 0x0000001342427220 */ /* 0x080fe20000400000 */
[-C--:B------:R-:W-:Y:S01]  /*9b50*/  FMUL R65, R65, R19.reuse ;  /* 0x0000001341417220 */ /* 0x080fe20000400000 */
[----:B------:R1:W-:Y:S01]  /*9b60*/  STS.U16 [R2], R41 ;  /* 0x0000002902007388 */ /* 0x0003e20000000400 */
[-C--:B------:R-:W-:Y:S01]  /*9b70*/  FMUL R64, R64, R19.reuse ;  /* 0x0000001340407220 */ /* 0x080fe20000400000 */
[-C--:B------:R-:W-:Y:S01]  /*9b80*/  FMUL R71, R71, R19.reuse ;  /* 0x0000001347477220 */ /* 0x080fe20000400000 */
[-C--:B------:R-:W-:Y:S01]  /*9b90*/  FMUL R70, R70, R19.reuse ;  /* 0x0000001346467220 */ /* 0x080fe20000400000 */
[----:B------:R1:W-:Y:S01]  /*9ba0*/  STS.U16 [R2+0x200], R43 ;  /* 0x0002002b02007388 */ /* 0x0003e20000000400 */
        /* <DEDUP_REMOVED lines=27> */
[----:B------:R-:W-:Y:S01]  /*9d60*/  @!PT LDS RZ, [RZ] ;  /* 0x00000000fffff984 */ /* 0x000fe20000000800 */
[----:B------:R-:W-:Y:S01]  /*9d70*/  @!PT LDS RZ, [RZ] ;  /* 0x00000000fffff984 */ /* 0x000fe20000000800 */
[----:B------:R-:W-:Y:S01]  /*9d80*/  @!PT LDS RZ, [RZ] ;  /* 0x00000000fffff984 */ /* 0x000fe20000000800 */
[----:B------:R-:W-:Y:S01]  /*9d90*/  @!PT LDS RZ, [RZ] ;  /* 0x00000000fffff984 */ /* 0x000fe20000000800 */
[----:B------:R2:W-:Y:S06]  /*9da0*/  MEMBAR.ALL.CTA ;  /* 0x0000000000007992 */ /* 0x0005ec0000008000 */
[----:B--2---:R-:W2:Y:S01]  /*9db0*/  FENCE.VIEW.ASYNC.S ;  /* 0x00000000000073c6 */ /* 0x004ea20000000000 */
        /* <DEDUP_REMOVED lines=61> */
[----:B------:R-:W-:Y:S01]  /*a190*/  BSSY B0, `(.L_x_66) ;  /* 0x000003f000007945 */ /* 0x000fe20003800000 */
[----:B------:R-:W-:-:S02]  /*a1a0*/  F2FP.SATFINITE.E4M3.F32.PACK_AB_MERGE_C R57, R57, R56, RZ ;  /* 0x000000383939723e */ /* 0x000fc400048070ff */
[----:B------:R-:W-:Y:S02]  /*a1b0*/  F2FP.SATFINITE.E4M3.F32.PACK_AB_MERGE_C R59, R59, R58, RZ ;  /* 0x0000003a3b3b723e */ /* 0x000fe400048070ff */
[----:B------:R-:W-:Y:S02]  /*a1c0*/  F2FP.SATFINITE.E4M3.F32.PACK_AB_MERGE_C R61, R61, R60, RZ ;  /* 0x0000003c3d3d723e */ /* 0x000fe400048070ff */
[----:B------:R-:W-:Y:S02]  /*a1d0*/  F2FP.SATFINITE.E4M3.F32.PACK_AB_MERGE_C R63, R63, R62, RZ ;  /* 0x0000003e3f3f723e */ /* 0x000fe400048070ff */
[----:B------:R-:W-:Y:S02]  /*a1e0*/  F2FP.SATFINITE.E4M3.F32.PACK_AB_MERGE_C R65, R65, R64, RZ ;  /* 0x000000404141723e */ /* 0x000fe400048070ff */
[----:B------:R-:W-:Y:S02]  /*a1f0*/  F2FP.SATFINITE.E4M3.F32.PACK_AB_MERGE_C R67, R67, R66, RZ ;  /* 0x000000424343723e */ /* 0x000fe400048070ff */
        /* <DEDUP_REMOVED lines=41> */
[----:B------:R-:W-:Y:S01]  /*a490*/  F2FP.SATFINITE.E4M3.F32.PACK_AB_MERGE_C R150, R151, R150, RZ ;  /* 0x000000969796723e */ /* 0x000fe200048070ff */
[----:B--2---:R-:W-:Y:S06]  /*a4a0*/  BAR.SYNC.DEFER_BLOCKING 0x1, 0x80 ;  /* 0x0042000000007b1d */ /* 0x004fec0000010000 */
[----:B-1----:R-:W-:Y:S05]  /*a4b0*/  @P0 BRA `(.L_x_67) ;  /* 0x0000000000300947 */ /* 0x002fea0003800000 */
[----:B------:R-:W-:Y:S01]  /*a4c0*/  S2UR UR12, SR_CTAID.Z ;  /* 0x00000000000c79c3 */ /* 0x000fe20000002700 */
[----:B------:R-:W-:Y:S01]  /*a4d0*/  R2UR UR8, R22 ;  /* 0x00000000160872ca */ /* 0x000fe200000e0000 */
[----:B------:R-:W-:Y:S01]  /*a4e0*/  ULDC.64 UR4, c[0x0][0x198] ;  /* 0x0000660000047ab9 */ /* 0x000fe20000000a00 */
[----:B------:R-:W-:Y:S02]  /*a4f0*/  USHF.L.U32 UR10, UR37, 0x6, URZ ;  /* 0x00000006250a7899 */ /* 0x000fe4000800063f */
[----:B------:R-:W-:Y:S01]  /*a500*/  UIADD3 UR4, UP0, UR4, 0x670, URZ ;  /* 0x0000067004047890 */ /* 0x000fe2000ff1e03f */
[----:B------:R-:W-:Y:S02]  /*a510*/  UMOV UR9, URZ ;  /* 0x0000003f00097c82 */ /* 0x000fe40008000000 */
[----:B------:R-:W1:Y:S01]  /*a520*/  S2UR UR11, SR_CTAID.Y ;  /* 0x00000000000b79c3 */ /* 0x000e620000002600 */
[----:B------:R-:W-:-:S05]  /*a530*/  UIADD3.X UR5, URZ, UR5, URZ, UP0, !UPT ;  /* 0x000000053f057290 */ /* 0x000fca00087fe43f */
[----:B------:R-:W-:-:S09]  /*a540*/  UIADD3 UR8, UR8, -0x2200, URZ ;  /* 0xffffde0008087890 */ /* 0x000fd2000fffe03f */
[----:B-1----:R1:W-:Y:S01]  /*a550*/  UTMASTG.4D [UR8], [UR4] ;  /* 0x00000008040073b5 */ /* 0x0023e20008018000 */
[----:B------:R0:W-:Y:S01]  /*a560*/  UTMACMDFLUSH ;  /* 0x00000000000079b7 */ /* 0x0001e20000000000 */
[----:B-1----:R-:W-:-:S04]  /*a570*/  DEPBAR.LE SB0, 0x1 ;  /* 0x000080400000791a */ /* 0x002fc80000000000 */
.L_x_67:
[----:B------:R-:W-:Y:S05]  /*a580*/  BSYNC B0 ;  /* 0x0000000000007941 */ /* 0x000fea0003800000 */
.L_x_66:
[----:B------:R-:W-:Y:S06]  /*a590*/  BAR.SYNC.DEFER_BLOCKING 0x1, 0x80 ;  /* 0x0042000000007b1d */ /* 0x000fec0000010000 */
[----:B------:R-:W-:Y:S01]  /*a5a0*/  BSSY B0, `(.L_x_68) ;  /* 0x0000025000007945 */ /* 0x000fe20003800000 */
[----:B------:R1:W-:Y:S04]  /*a5b0*/  STS.U16 [R0+-0x1200], R57 ;  /* 0xffee003900007388 */ /* 0x0003e80000000400 */
[----:B------:R1:W-:Y:S04]  /*a5c0*/  STS.U16 [R0+-0x1000], R59 ;  /* 0xfff0003b00007388 */ /* 0x0003e80000000400 */
[----:B------:R1:W-:Y:S04]  /*a5d0*/  STS.U16 [R0+-0x11f8], R61 ;  /* 0xffee083d00007388 */ /* 0x0003e80000000400 */
[----:B------:R1:W-:Y:S04]  /*a5e0*/  STS.U16 [R0+-0xff8], R63 ;  /* 0xfff0083f00007388 */ /* 0x0003e80000000400 */
[----:B------:R1:W-:Y:S04]  /*a5f0*/  STS.U16 [R4+-0x1200], R65 ;  /* 0xffee004104007388 */ /* 0x0003e80000000400 */
[----:B------:R1:W-:Y:S04]  /*a600*/  STS.U16 [R4+-0x1000], R67 ;  /* 0xfff0004304007388 */ /* 0x0003e80000000400 */
[----:B------:R1:W-:Y:S04]  /*a610*/  STS.U16 [R4+-0x11f8], R69 ;  /* 0xffee084504007388 */ /* 0x0003e80000000400 */
[----:B------:R1:W-:Y:S04]  /*a620*/  STS.U16 [R4+-0xff8], R71 ;  /* 0xfff0084704007388 */ /* 0x0003e80000000400 */
[----:B------:R1:W-:Y:S04]  /*a630*/  STS.U16 [R2+0x1000], R73 ;  /* 0x0010004902007388 */ /* 0x0003e80000000400 */
[----:B------:R1:W-:Y:S04]  /*a640*/  STS.U16 [R2+0x1200], R75 ;  /* 0x0012004b02007388 */ /* 0x0003e80000000400 */
[----:B------:R1:W-:Y:S04]  /*a650*/  STS.U16 [R2+0x1008], R77 ;  /* 0x0010084d02007388 */ /* 0x0003e80000000400 */
[----:B------:R1:W-:Y:S04]  /*a660*/  STS.U16 [R2+0x1208], R79 ;  /* 0x0012084f02007388 */ /* 0x0003e80000000400 */
[----:B------:R1:W-:Y:S04]  /*a670*/  STS.U16 [R3+0x1000], R80 ;  /* 0x0010005003007388 */ /* 0x0003e80000000400 */
[----:B------:R1:W-:Y:S04]  /*a680*/  STS.U16 [R3+0x1200], R82 ;  /* 0x0012005203007388 */ /* 0x0003e80000000400 */
[----:B------:R1:W-:Y:S04]  /*a690*/  STS.U16 [R3+0x1008], R84 ;  /* 0x0010085403007388 */ /* 0x0003e80000000400 */
[----:B------:R1:W-:Y:S01]  /*a6a0*/  STS.U16 [R3+0x1208], R86 ;  /* 0x0012085603007388 */ /* 0x0003e20000000400 */
[----:B------:R-:W-:Y:S01]  /*a6b0*/  @!PT LDS RZ, [RZ] ;  /* 0x00000000fffff984 */ /* 0x000fe20000000800 */
[----:B------:R-:W-:Y:S01]  /*a6c0*/  @!PT LDS RZ, [RZ] ;  /* 0x00000000fffff984 */ /* 0x000fe20000000800 */
[----:B------:R-:W-:Y:S01]  /*a6d0*/  @!PT LDS RZ, [RZ] ;  /* 0x00000000fffff984 */ /* 0x000fe20000000800 */
[----:B------:R-:W-:Y:S01]  /*a6e0*/  @!PT LDS RZ, [RZ] ;  /* 0x00000000fffff984 */ /* 0x000fe20000000800 */
[----:B------:R2:W-:Y:S06]  /*a6f0*/  MEMBAR.ALL.CTA ;  /* 0x0000000000007992 */ /* 0x0005ec0000008000 */
[----:B--2---:R-:W2:Y:S02]  /*a700*/  FENCE.VIEW.ASYNC.S ;  /* 0x00000000000073c6 */ /* 0x004ea40000000000 */
[----:B--2---:R-:W-:Y:S06]  /*a710*/  BAR.SYNC.DEFER_BLOCKING 0x1, 0x80 ;  /* 0x0042000000007b1d */ /* 0x004fec0000010000 */
[----:B-1----:R-:W-:Y:S05]  /*a720*/  @P0 BRA `(.L_x_69) ;  /* 0x0000000000300947 */ /* 0x002fea0003800000 */
[----:B------:R-:W-:Y:S01]  /*a730*/  S2UR UR12, SR_CTAID.Z ;  /* 0x00000000000c79c3 */ /* 0x000fe20000002700 */
[----:B------:R-:W-:Y:S01]  /*a740*/  R2UR UR8, R22 ;  /* 0x00000000160872ca */ /* 0x000fe200000e0000 */
[----:B------:R-:W-:Y:S01]  /*a750*/  ULDC.64 UR4, c[0x0][0x198] ;  /* 0x0000660000047ab9 */ /* 0x000fe20000000a00 */
[----:B------:R-:W-:Y:S02]  /*a760*/  USHF.L.U32 UR10, UR37, 0x6, URZ ;  /* 0x00000006250a7899 */ /* 0x000fe4000800063f */
[----:B------:R-:W-:Y:S01]  /*a770*/  UIADD3 UR4, UP0, UR4, 0x670, URZ ;  /* 0x0000067004047890 */ /* 0x000fe2000ff1e03f */
[----:B------:R-:W-:Y:S02]  /*a780*/  UMOV UR9, 0x40 ;  /* 0x0000004000097882 */ /* 0x000fe40000000000 */
[----:B------:R-:W1:Y:S01]  /*a790*/  S2UR UR11, SR_CTAID.Y ;  /* 0x00000000000b79c3 */ /* 0x000e620000002600 */
[----:B------:R-:W-:-:S05]  /*a7a0*/  UIADD3.X UR5, URZ, UR5, URZ, UP0, !UPT ;  /* 0x000000053f057290 */ /* 0x000fca00087fe43f */
[----:B------:R-:W-:-:S09]  /*a7b0*/  UIADD3 UR8, UR8, -0x1200, URZ ;  /* 0xffffee0008087890 */ /* 0x000fd2000fffe03f */
[----:B-1----:R1:W-:Y:S01]  /*a7c0*/  UTMASTG.4D [UR8], [UR4] ;  /* 0x00000008040073b5 */ /* 0x0023e20008018000 */
[----:B------:R0:W-:Y:S01]  /*a7d0*/  UTMACMDFLUSH ;  /* 0x00000000000079b7 */ /* 0x0001e20000000000 */
[----:B-1----:R-:W-:-:S04]  /*a7e0*/  DEPBAR.LE SB0, 0x1 ;  /* 0x000080400000791a */ /* 0x002fc80000000000 */
.L_x_69:
[----:B------:R-:W-:Y:S05]  /*a7f0*/  BSYNC B0 ;  /* 0x0000000000007941 */ /* 0x000fea0003800000 */
.L_x_68:
        /* <DEDUP_REMOVED lines=10> */
[----:B------:R1:W-:Y:S04]  /*a8a0*/  STS.U16 [R2], R105 ;  /* 0x0000006902007388 */ /* 0x0003e80000000400 */
[----:B------:R1:W-:Y:S04]  /*a8b0*/  STS.U16 [R2+0x200], R107 ;  /* 0x0002006b02007388 */ /* 0x0003e80000000400 */
[----:B------:R1:W-:Y:S04]  /*a8c0*/  STS.U16 [R2+0x8], R109 ;  /* 0x0000086d02007388 */ /* 0x0003e80000000400 */
[----:B------:R1:W-:Y:S04]  /*a8d0*/  STS.U16 [R2+0x208], R111 ;  /* 0x0002086f02007388 */ /* 0x0003e80000000400 */
[----:B------:R1:W-:Y:S04]  /*a8e0*/  STS.U16 [R3], R112 ;  /* 0x0000007003007388 */ /* 0x0003e80000000400 */
        /* <DEDUP_REMOVED lines=23> */
.L_x_71:
[----:B------:R-:W-:Y:S05]  /*aa60*/  BSYNC B0 ;  /* 0x0000000000007941 */ /* 0x000fea0003800000 */
.L_x_70:
        /* <DEDUP_REMOVED lines=35> */
[----:B-1----:R1:W-:Y:S02]  /*aca0*/  UTMASTG.4D [UR8], [UR4] ;  /* 0x00000008040073b5 */ /* 0x0023e40008018000 */
[----:B-1----:R0:W-:Y:S02]  /*acb0*/  UTMACMDFLUSH ;  /* 0x00000000000079b7 */ /* 0x0021e40000000000 */
.L_x_73:
[----:B------:R-:W-:Y:S05]  /*acc0*/  BSYNC B0 ;  /* 0x0000000000007941 */ /* 0x000fea0003800000 */
.L_x_72:
[----:B------:R-:W-:Y:S01]  /*acd0*/  UIADD3 UR36, UR36, -0x1, URZ ;  /* 0xffffffff24247890 */ /* 0x000fe2000fffe03f */
[----:B------:R-:W-:-:S04]  /*ace0*/  DEPBAR.LE SB0, 0x0 ;  /* 0x000080000000791a */ /* 0x000fc80000000000 */
[----:B------:R-:W-:-:S04]  /*acf0*/  USHF.L.U32 UR4, UR36, 0x3, URZ ;  /* 0x0000000324047899 */ /* 0x000fc8000800063f */
[----:B------:R-:W-:-:S04]  /*ad00*/  ULOP3.LUT UR4, UR4, 0x8, URZ, 0xe2, !UPT ;  /* 0x0000000804047892 */ /* 0x000fc8000f8ee23f */
[----:B------:R-:W-:-:S06]  /*ad10*/  ULOP3.LUT UR4, UR4, 0x18, URZ, 0x3c, !UPT ;  /* 0x0000001804047892 */ /* 0x000fcc000f8e3c3f */
[----:B------:R-:W-:-:S04]  /*ad20*/  IMAD.U32 R0, RZ, RZ, UR4 ;  /* 0x00000004ff007e24 */ /* 0x000fc8000f8e00ff */
[----:B------:R-:W-:Y:S01]  /*ad30*/  SYNCS.ARRIVE.TRANS64.A1T0 RZ, [R0+UR38+0x1c090], RZ ;  /* 0x01c090ff00ff79a7 */ /* 0x000fe20008100026 */
[----:B------:R-:W-:Y:S05]  /*ad40*/  EXIT ;  /* 0x000000000000794d */ /* 0x000fea0003800000 */
.L_x_6:
[----:B------:R-:W-:-:S08]  /*ad50*/  UISETP.NE.AND UP0, UPT, UR5, 0x1, UPT ;  /* 0x000000010500788c */ /* 0x000fd0000bf05270 */
[----:B------:R-:W1:-:S00]  /*ad60*/  USETMAXREG.DEALLOC.CTAPOOL 0x18 ;  /* 0x00000018000079c8 */ /* 0x000e4000080e0500 */
[----:B------:R-:W-:-:S13]  /*ad70*/  PLOP3.LUT P0, PT, PT, PT, UP0, 0x80, 0x0 ;  /* 0x000000000000781c */ /* 0x000fda0003f0f008 */
[----:B------:R-:W-:Y:S05]  /*ad80*/  @P0 EXIT ;  /* 0x000000000000094d */ /* 0x000fea0003800000 */
[----:B------:R-:W2:Y:S01]  /*ad90*/  S2UR UR11, SR_CTAID.X ;  /* 0x00000000000b79c3 */ /* 0x000ea20000002500 */
[----:B------:R-:W-:Y:S01]  /*ada0*/  ULDC UR5, c[0x0][0x28c] ;  /* 0x0000a30000057ab9 */ /* 0x000fe20000000800 */
[----:B------:R-:W-:Y:S01]  /*adb0*/  ELECT P3, URZ, PT ;  /* 0x00000000003f782f */ /* 0x000fe20003860000 */
[----:B------:R-:W-:Y:S01]  /*adc0*/  BSSY B0, `(.L_x_74) ;  /* 0x0000035000007945 */ /* 0x000fe20003800000 */
[----:B------:R-:W-:Y:S01]  /*add0*/  UIADD3 UR6, UR5, 0x3f, URZ ;  /* 0x0000003f05067890 */ /* 0x000fe2000fffe03f */
[----:B-1----:R-:W-:Y:S02]  /*ade0*/  CS2R R2, SRZ ;  /* 0x0000000000027805 */ /* 0x002fe4000001ff00 */
[----:B------:R-:W-:Y:S01]  /*adf0*/  MOV R7, RZ ;  /* 0x000000ff00077202 */ /* 0x000fe20000000f00 */
[----:B------:R-:W-:Y:S01]  /*ae00*/  USHF.R.S32.HI UR7, URZ, 0x1f, UR6 ;  /* 0x0000001f3f077899 */ /* 0x000fe20008011406 */
[----:B------:R-:W1:Y:S03]  /*ae10*/  S2UR UR20, SR_CTAID.Y ;  /* 0x00000000001479c3 */ /* 0x000e660000002600 */
[----:B------:R-:W-:-:S04]  /*ae20*/  ULEA.HI UR7, UR7, UR6, URZ, 0x6 ;  /* 0x0000000607077291 */ /* 0x000fc8000f8f303f */
[----:B------:R-:W-:Y:S01]  /*ae30*/  USHF.R.S32.HI UR7, URZ, 0x6, UR7 ;  /* 0x000000063f077899 */ /* 0x000fe20008011407 */
[----:B------:R-:W3:Y:S01]  /*ae40*/  S2UR UR21, SR_CTAID.Z ;  /* 0x00000000001579c3 */ /* 0x000ee20000002700 */
[----:B--2---:R-:W-:-:S04]  /*ae50*/  USHF.L.U32 UR11, UR11, 0x7, URZ ;  /* 0x000000070b0b7899 */ /* 0x004fc8000800063f */
[----:B------:R-:W-:-:S04]  /*ae60*/  UIADD3 UR5, UR11, 0xbf, URZ ;  /* 0x000000bf0b057890 */ /* 0x000fc8000fffe03f */
[----:B------:R-:W-:-:S04]  /*ae70*/  USHF.R.U32.HI UR5, URZ, 0x6, UR5 ;  /* 0x000000063f057899 */ /* 0x000fc80008011605 */
[----:B------:R-:W-:-:S04]  /*ae80*/  UISETP.LT.AND UP0, UPT, UR5, UR7, UPT ;  /* 0x000000070500728c */ /* 0x000fc8000bf01270 */
[----:B------:R-:W-:Y:S01]  /*ae90*/  USEL UR5, UR5, UR7, UP0 ;  /* 0x0000000705057287 */ /* 0x000fe20008000000 */
[----:B-1-3--:R-:W-:Y:S11]  /*aea0*/  @!P3 BRA `(.L_x_75) ;  /* 0x000000000098b947 */ /* 0x00aff60003800000 */
[----:B------:R-:W1:Y:S01]  /*aeb0*/  S2R R4, SR_CgaCtaId ;  /* 0x0000000000047919 */ /* 0x000e620000008800 */
[----:B------:R-:W-:Y:S02]  /*aec0*/  MOV R3, 0x400 ;  /* 0x0000040000037802 */ /* 0x000fe40000000f00 */
[----:B------:R-:W-:Y:S02]  /*aed0*/  MOV R5, 0x1 ;  /* 0x0000000100057802 */ /* 0x000fe40000000f00 */
[----:B-1----:R-:W-:Y:S02]  /*aee0*/  LEA R4, R4, R3, 0x18 ;  /* 0x0000000304047211 */ /* 0x002fe400078ec0ff */
[----:B------:R-:W-:-:S04]  /*aef0*/  SHF.L.U32 R3, R5, 0x1f, RZ ;  /* 0x0000001f05037819 */ /* 0x000fc800000006ff */
[----:B------:R-:W1:Y:S02]  /*af00*/  SYNCS.PHASECHK.TRANS64.TRYWAIT P0, [R4+URZ+0x1c060], R3 ;  /* 0x01c06003040075a7 */ /* 0x000e64000800017f */
[----:B-1----:R-:W-:Y:S05]  /*af10*/  @!P0 BRA `(.L_x_76) ;  /* 0x0000001000ec8947 */ /* 0x002fea0003800000 */
.L_x_113:
[----:B------:R-:W-:Y:S01]  /*af20*/  ULOP3.LUT UR6, UR4, 0x2, URZ, 0xfc, !UPT ;  /* 0x0000000204067892 */ /* 0x000fe2000f8efc3f */
[----:B-1----:R-:W-:-:S03]  /*af30*/  @P2 IMAD.MOV.U32 R3, RZ, RZ, 0x4000 ;  /* 0x00004000ff032424 */ /* 0x002fc600078e00ff */
[----:B------:R-:W-:Y:S01]  /*af40*/  UPRMT UR6, UR6, 0x9910, URZ ;  /* 0x0000991006067896 */ /* 0x000fe2000800003f */
[----:B------:R1:W-:Y:S03]  /*af50*/  @P2 SYNCS.ARRIVE.TRANS64 RZ, [R4+URZ+0x1c050], R3 ;  /* 0x01c0500304ff29a7 */ /* 0x0003e6000800003f */
[----:B------:R-:W-:-:S06]  /*af60*/  UISETP.NE.AND UP0, UPT, UR6, 0x2, UPT ;  /* 0x000000020600788c */ /* 0x000fcc000bf05270 */
[----:B------:R-:W-:-:S13]  /*af70*/  PLOP3.LUT P0, PT, PT, PT, UP0, 0x80, 0x0 ;  /* 0x000000000000781c */ /* 0x000fda0003f0f008 */
[----:B-1----:R-:W-:Y:S05]  /*af80*/  @P0 BRA `(.L_x_77) ;  /* 0x0000000000040947 */ /* 0x002fea0003800000 */
[----:B------:R-:W-:Y:S01]  /*af90*/  BPT.TRAP 0x1 ;  /* 0x000000040000795c */ /* 0x000fe20000300000 */
.L_x_77:
[----:B------:R-:W-:-:S04]  /*afa0*/  LOP3.LUT P0, RZ, R0, 0x1f, RZ, 0xc0, !PT ;  /* 0x0000001f00ff7812 */ /* 0x000fc8000780c0ff */
[----:B------:R-:W-:-:S13]  /*afb0*/  PLOP3.LUT P0, PT, P0, P2, PT, 0x2a, 0x0 ;  /* 0x000000000000781c */ /* 0x000fda0000704572 */
[----:B------:R-:W-:Y:S05]  /*afc0*/  @P0 BRA `(.L_x_78) ;  /* 0x0000000000040947 */ /* 0x000fea0003800000 */
[----:B------:R-:W-:Y:S01]  /*afd0*/  BPT.TRAP 0x1 ;  /* 0x000000040000795c */ /* 0x000fe20000300000 */
.L_x_78:
[----:B------:R-:W-:Y:S01]  /*afe0*/  R2UR UR8, R4 ;  /* 0x00000000040872ca */ /* 0x000fe200000e0000 */
[----:B------:R-:W-:Y:S01]  /*aff0*/  ULDC.64 UR6, c[0x0][0x198] ;  /* 0x0000660000067ab9 */ /* 0x000fe20000000a00 */
[----:B------:R-:W-:Y:S01]  /*b000*/  UMOV UR14, 0x0 ;  /* 0x00000000000e7882 */ /* 0x000fe20000000000 */
[----:B------:R-:W-:Y:S01]  /*b010*/  UIADD3 UR6, UP0, UR6, 0xf0, URZ ;  /* 0x000000f006067890 */ /* 0x000fe2000ff1e03f */
[----:B------:R-:W-:Y:S01]  /*b020*/  MOV R3, 0x1 ;  /* 0x0000000100037802 */ /* 0x000fe20000000f00 */
[----:B------:R-:W-:Y:S01]  /*b030*/  UMOV UR15, 0x10000000 ;  /* 0x10000000000f7882 */ /* 0x000fe20000000000 */
[----:B------:R-:W-:Y:S01]  /*b040*/  UMOV UR10, URZ ;  /* 0x0000003f000a7c82 */ /* 0x000fe20008000000 */
[----:B------:R-:W-:Y:S01]  /*b050*/  UIADD3.X UR7, URZ, UR7, URZ, UP0, !UPT ;  /* 0x000000073f077290 */ /* 0x000fe200087fe43f */
[----:B------:R-:W-:Y:S01]  /*b060*/  MOV R7, 0x40 ;  /* 0x0000004000077802 */ /* 0x000fe20000000f00 */
[----:B------:R-:W-:Y:S01]  /*b070*/  UMOV UR12, UR20 ;  /* 0x00000014000c7c82 */ /* 0x000fe20008000000 */
[----:B------:R-:W-:Y:S01]  /*b080*/  UMOV UR13, UR21 ;  /* 0x00000015000d7c82 */ /* 0x000fe20008000000 */
[----:B------:R-:W-:Y:S01]  /*b090*/  UMOV UR18, 0x80 ;  /* 0x0000008000127882 */ /* 0x000fe20000000000 */
[----:B------:R-:W-:Y:S01]  /*b0a0*/  UMOV UR19, UR11 ;  /* 0x0000000b00137c82 */ /* 0x000fe20008000000 */
[----:B------:R-:W-:-:S02]  /*b0b0*/  UIADD3 UR9, UR8, 0x1c050, URZ ;  /* 0x0001c05008097890 */ /* 0x000fc4000fffe03f */
[----:B------:R-:W-:-:S05]  /*b0c0*/  UIADD3 UR16, UR8, 0x2000, URZ ;  /* 0x0000200008107890 */ /* 0x000fca000fffe03f */
[----:B------:R-:W-:Y:S02]  /*b0d0*/  UMOV UR17, UR9 ;  /* 0x0000000900117c82 */ /* 0x000fe40008000000 */
[----:B------:R1:W-:Y:S02]  /*b0e0*/  UTMALDG.4D [UR8], [UR6], desc[UR14] ;  /* 0x00000e08060075b4 */ /* 0x0003e40008019000 */
[----:B------:R1:W-:Y:S02]  /*b0f0*/  UTMALDG.4D [UR16], [UR6], desc[UR14] ;  /* 0x00000e10060075b4 */ /* 0x0003e40008019000 */
[----:B-1----:R-:W-:Y:S01]  /*b100*/  NOP ;  /* 0x0000000000007918 */ /* 0x002fe20000000000 */
.L_x_75:
[----:B------:R-:W-:Y:S05]  /*b110*/  BSYNC B0 ;  /* 0x0000000000007941 */ /* 0x000fea0003800000 */
.L_x_74:
[----:B------:R-:W-:Y:S01]  /*b120*/  ISETP.LT.AND P4, PT, RZ, UR5, P3 ;  /* 0x00000005ff007c0c */ /* 0x000fe20009f81270 */
[----:B------:R-:W-:-:S12]  /*b130*/  BSSY B0, `(.L_x_79) ;  /* 0x0000029000007945 */ /* 0x000fd80003800000 */
[----:B------:R-:W-:Y:S05]  /*b140*/  @!P4 BRA `(.L_x_80) ;  /* 0x00000000009cc947 */ /* 0x000fea0003800000 */
[----:B------:R-:W1:Y:S01]  /*b150*/  S2R R5, SR_CgaCtaId ;  /* 0x0000000000057919 */ /* 0x000e620000008800 */
[----:B------:R-:W-:-:S04]  /*b160*/  MOV R2, 0x400 ;  /* 0x0000040000027802 */ /* 0x000fc80000000f00 */
[----:B-1----:R-:W-:Y:S01]  /*b170*/  LEA R2, R5, R2, 0x18 ;  /* 0x0000000205027211 */ /* 0x002fe200078ec0ff */
[----:B------:R-:W-:-:S05]  /*b180*/  IMAD.MOV.U32 R5, RZ, RZ, 0x1 ;  /* 0x00000001ff057424 */ /* 0x000fca00078e00ff */
[----:B------:R-:W-:-:S04]  /*b190*/  SHF.L.U32 R5, R5, 0x1f, RZ ;  /* 0x0000001f05057819 */ /* 0x000fc800000006ff */
[----:B------:R-:W1:Y:S02]  /*b1a0*/  SYNCS.PHASECHK.TRANS64.TRYWAIT P0, [R2+URZ+0x1c028], R5 ;  /* 0x01c02805020075a7 */ /* 0x000e64000800017f */
[----:B-1----:R-:W-:Y:S05]  /*b1b0*/  @!P0 BRA `(.L_x_81) ;  /* 0x0000001000588947 */ /* 0x002fea0003800000 */
.L_x_114:
[----:B------:R-:W-:Y:S01]  /*b1c0*/  ULOP3.LUT UR6, UR4, 0x2, URZ, 0xfc, !UPT ;  /* 0x0000000204067892 */ /* 0x000fe2000f8efc3f */
[----:B-1----:R-:W-:-:S03]  /*b1d0*/  @P2 MOV R5, 0x4000 ;  /* 0x0000400000052802 */ /* 0x002fc60000000f00 */
[----:B------:R-:W-:Y:S01]  /*b1e0*/  UPRMT UR6, UR6, 0x9910, URZ ;  /* 0x0000991006067896 */ /* 0x000fe2000800003f */
[----:B------:R1:W-:Y:S03]  /*b1f0*/  @P2 SYNCS.ARRIVE.TRANS64 RZ, [R2+URZ+0x1c000], R5 ;  /* 0x01c0000502ff29a7 */ /* 0x0003e6000800003f */
[----:B------:R-:W-:-:S06]  /*b200*/  UISETP.NE.AND UP0, UPT, UR6, 0x2, UPT ;  /* 0x000000020600788c */ /* 0x000fcc000bf05270 */
[----:B------:R-:W-:-:S13]  /*b210*/  PLOP3.LUT P0, PT, PT, PT, UP0, 0x80, 0x0 ;  /* 0x000000000000781c */ /* 0x000fda0003f0f008 */
[----:B-1----:R-:W-:Y:S05]  /*b220*/  @P0 BRA `(.L_x_82) ;  /* 0x0000000000040947 */ /* 0x002fea0003800000 */
[----:B------:R-:W-:Y:S01]  /*b230*/  BPT.TRAP 0x1 ;  /* 0x000000040000795c */ /* 0x000fe20000300000 */
.L_x_82:
[----:B------:R-:W-:-:S04]  /*b240*/  LOP3.LUT P0, RZ, R0, 0x1f, RZ, 0xc0, !PT ;  /* 0x0000001f00ff7812 */ /* 0x000fc8000780c0ff */
[----:B------:R-:W-:-:S13]  /*b250*/  PLOP3.LUT P0, PT, P0, P2, PT, 0x2a, 0x0 ;  /* 0x000000000000781c */ /* 0x000fda0000704572 */
[----:B------:R-:W-:Y:S05]  /*b260*/  @P0 BRA `(.L_x_83) ;  /* 0x0000000000040947 */ /* 0x000fea0003800000 */
[----:B------:R-:W-:Y:S01]  /*b270*/  BPT.TRAP 0x1 ;  /* 0x000000040000795c */ /* 0x000fe20000300000 */
.L_x_83:
[----:B------:R-:W-:Y:S01]  /*b280*/  R2UR UR24, R2 ;  /* 0x00000000021872ca */ /* 0x000fe200000e0000 */
[----:B------:R-:W-:Y:S01]  /*b290*/  ULDC.64 UR6, c[0x0][0x198] ;  /* 0x0000660000067ab9 */ /* 0x000fe20000000a00 */
[----:B------:R-:W-:Y:S01]  /*b2a0*/  UMOV UR19, URZ ;  /* 0x0000003f00137c82 */ /* 0x000fe20008000000 */
[----:B------:R-:W-:Y:S01]  /*b2b0*/  UIADD3 UR6, UP0, UR6, 0x1f0, URZ ;  /* 0x000001f006067890 */ /* 0x000fe2000ff1e03f */
[----:B------:R-:W-:Y:S01]  /*b2c0*/  MOV R2, 0x1 ;  /* 0x0000000100027802 */ /* 0x000fe20000000f00 */
[----:B------:R-:W-:Y:S01]  /*b2d0*/  UMOV UR8, 0x0 ;  /* 0x0000000000087882 */ /* 0x000fe20000000000 */
[----:B------:R-:W-:Y:S01]  /*b2e0*/  UMOV UR9, 0x10000000 ;  /* 0x1000000000097882 */ /* 0x000fe20000000000 */
[----:B------:R-:W-:Y:S01]  /*b2f0*/  UIADD3.X UR7, URZ, UR7, URZ, UP0, !UPT ;  /* 0x000000073f077290 */ /* 0x000fe200087fe43f */
[----:B------:R-:W-:Y:S01]  /*b300*/  UMOV UR18, URZ ;  /* 0x0000003f00127c82 */ /* 0x000fe20008000000 */
[----:B------:R-:W-:Y:S01]  /*b310*/  UMOV UR26, 0x80 ;  /* 0x00000080001a7882 */ /* 0x000fe20000000000 */
[----:B------:R-:W-:Y:S01]  /*b320*/  UMOV UR28, UR20 ;  /* 0x00000014001c7c82 */ /* 0x000fe20008000000 */
[----:B------:R-:W-:-:S02]  /*b330*/  UMOV UR29, UR21 ;  /* 0x00000015001d7c82 */ /* 0x000fc40008000000 */
[----:B------:R-:W-:Y:S02]  /*b340*/  UIADD3 UR16, UR24, 0x8000, URZ ;  /* 0x0000800018107890 */ /* 0x000fe4000fffe03f */
[----:B------:R-:W-:Y:S02]  /*b350*/  UIADD3 UR17, UR24, 0x1c000, URZ ;  /* 0x0001c00018117890 */ /* 0x000fe4000fffe03f */
[----:B------:R-:W-:Y:S01]  /*b360*/  UIADD3 UR24, UR24, 0xa000, URZ ;  /* 0x0000a00018187890 */ /* 0x000fe2000fffe03f */
[----:B------:R-:W-:-:S04]  /*b370*/  UMOV UR27, UR19 ;  /* 0x00000013001b7c82 */ /* 0x000fc80008000000 */
[----:B------:R-:W-:Y:S02]  /*b380*/  UMOV UR25, UR17 ;  /* 0x0000001100197c82 */ /* 0x000fe40008000000 */
[----:B------:R1:W-:Y:S02]  /*b390*/  UTMALDG.4D [UR16], [UR6], desc[UR8] ;  /* 0x00000810060075b4 */ /* 0x0003e40008019000 */
[----:B------:R1:W-:Y:S02]  /*b3a0*/  UTMALDG.4D [UR24], [UR6], desc[UR8] ;  /* 0x00000818060075b4 */ /* 0x0003e40008019000 */
[----:B-1----:R-:W-:Y:S01]  /*b3b0*/  NOP ;  /* 0x0000000000007918 */ /* 0x002fe20000000000 */
.L_x_80:
[----:B------:R-:W-:Y:S05]  /*b3c0*/  BSYNC B0 ;  /* 0x0000000000007941 */ /* 0x000fea0003800000 */
.L_x_79:
[----:B------:R-:W-:Y:S04]  /*b3d0*/  BSSY B0, `(.L_x_84) ;  /* 0x000002c000007945 */ /* 0x000fe80003800000 */
[----:B------:R-:W-:Y:S05]  /*b3e0*/  @!P3 BRA `(.L_x_85) ;  /* 0x0000000000a8b947 */ /* 0x000fea0003800000 */
[----:B------:R-:W1:Y:S01]  /*b3f0*/  S2R R5, SR_CgaCtaId ;  /* 0x0000000000057919 */ /* 0x000e620000008800 */
[----:B------:R-:W-:-:S04]  /*b400*/  MOV R4, 0x400 ;  /* 0x0000040000047802 */ /* 0x000fc80000000f00 */
[----:B-1----:R-:W-:Y:S01]  /*b410*/  LEA R6, R5, R4, 0x18 ;  /* 0x0000000405067211 */ /* 0x002fe200078ec0ff */
[----:B------:R-:W-:-:S03]  /*b420*/  IMAD.MOV.U32 R5, RZ, RZ, 0x1 ;  /* 0x00000001ff057424 */ /* 0x000fc600078e00ff */
[----:B------:R-:W-:Y:S02]  /*b430*/  LEA R4, R3, R6, 0x3 ;  /* 0x0000000603047211 */ /* 0x000fe400078e18ff */
[----:B------:R-:W-:-:S04]  /*b440*/  SHF.L.U32 R5, R5, 0x1f, RZ ;  /* 0x0000001f05057819 */ /* 0x000fc800000006ff */
[----:B------:R-:W1:Y:S02]  /*b450*/  SYNCS.PHASECHK.TRANS64.TRYWAIT P0, [R4+URZ+0x1c060], R5 ;  /* 0x01c06005040075a7 */ /* 0x000e64000800017f */
[----:B-1----:R-:W-:Y:S05]  /*b460*/  @!P0 BRA `(.L_x_86) ;  /* 0x0000000c00c08947 */ /* 0x002fea0003800000 */
.L_x_115:
        /* <DEDUP_REMOVED lines=8> */
.L_x_87:
[----:B------:R-:W-:-:S04]  /*b4f0*/  LOP3.LUT P0, RZ, R0, 0x1f, RZ, 0xc0, !PT ;  /* 0x0000001f00ff7812 */ /* 0x000fc8000780c0ff */
[----:B------:R-:W-:-:S13]  /*b500*/  PLOP3.LUT P0, PT, P0, P2, PT, 0x2a, 0x0 ;  /* 0x000000000000781c */ /* 0x000fda0000704572 */
[----:B------:R-:W-:Y:S05]  /*b510*/  @P0 BRA `(.L_x_88) ;  /* 0x0000000000040947 */ /* 0x000fea0003800000 */
[----:B------:R-:W-:Y:S01]  /*b520*/  BPT.TRAP 0x1 ;  /* 0x000000040000795c */ /* 0x000fe20000300000 */
.L_x_88:
[----:B------:R-:W-:Y:S01]  /*b530*/  R2UR UR24, R3 ;  /* 0x00000000031872ca */ /* 0x000fe200000e0000 */
[----:B------:R-:W-:Y:S01]  /*b540*/  ULDC.64 UR8, c[0x0][0x198] ;  /* 0x0000660000087ab9 */ /* 0x000fe20000000a00 */
[----:B------:R-:W-:Y:S01]  /*b550*/  R2UR UR6, R6 ;  /* 0x00000000060672ca */ /* 0x000fe200000e0000 */
[----:B------:R-:W-:Y:S01]  /*b560*/  UIADD3 UR8, UP0, UR8, 0xf0, URZ ;  /* 0x000000f008087890 */ /* 0x000fe2000ff1e03f */
[----:B------:R-:W-:Y:S01]  /*b570*/  R2UR UR27, R7 ;  /* 0x00000000071b72ca */ /* 0x000fe200000e0000 */
[----:B------:R-:W-:Y:S01]  /*b580*/  UMOV UR12, 0x0 ;  /* 0x00000000000c7882 */ /* 0x000fe20000000000 */
[----:B------:R-:W-:Y:S01]  /*b590*/  R2UR UR25, R4 ;  /* 0x00000000041972ca */ /* 0x000fe200000e0000 */
[----:B------:R-:W-:Y:S01]  /*b5a0*/  UIADD3.X UR9, URZ, UR9, URZ, UP0, !UPT ;  /* 0x000000093f097290 */ /* 0x000fe200087fe43f */
[----:B------:R-:W-:Y:S01]  /*b5b0*/  UMOV UR13, 0x10000000 ;  /* 0x10000000000d7882 */ /* 0x000fe20000000000 */
[----:B------:R-:W-:Y:S01]  /*b5c0*/  UMOV UR26, URZ ;  /* 0x0000003f001a7c82 */ /* 0x000fe20008000000 */
[----:B------:R-:W-:Y:S01]  /*b5d0*/  UMOV UR28, UR20 ;  /* 0x00000014001c7c82 */ /* 0x000fe20008000000 */
[----:B------:R-:W-:Y:S01]  /*b5e0*/  UMOV UR29, UR21 ;  /* 0x00000015001d7c82 */ /* 0x000fe20008000000 */
[----:B------:R-:W-:-:S03]  /*b5f0*/  UMOV UR18, 0x80 ;  /* 0x0000008000127882 */ /* 0x000fc60000000000 */
[----:B------:R-:W-:Y:S02]  /*b600*/  ULEA UR24, UR24, UR6, 0xe ;  /* 0x0000000618187291 */ /* 0x000fe4000f8e703f */
[----:B------:R-:W-:Y:S02]  /*b610*/  UIADD3 UR27, UR11, UR27, URZ ;  /* 0x0000001b0b1b7290 */ /* 0x000fe4000fffe03f */
[----:B------:R-:W-:Y:S02]  /*b620*/  UIADD3 UR25, UR25, 0x1c050, URZ ;  /* 0x0001c05019197890 */ /* 0x000fe4000fffe03f */
[----:B------:R-:W-:-:S03]  /*b630*/  UIADD3 UR16, UR24, 0x2000, URZ ;  /* 0x0000200018107890 */ /* 0x000fc6000fffe03f */
[----:B------:R-:W-:Y:S02]  /*b640*/  UMOV UR19, UR27 ;  /* 0x0000001b00137c82 */ /* 0x000fe40008000000 */
[----:B------:R-:W-:Y:S02]  /*b650*/  UMOV UR17, UR25 ;  /* 0x0000001900117c82 */ /* 0x000fe40008000000 */
[----:B------:R1:W-:Y:S02]  /*b660*/  UTMALDG.4D [UR24], [UR8], desc[UR12] ;  /* 0x00000c18080075b4 */ /* 0x0003e40008019000 */
[----:B------:R1:W-:Y:S02]  /*b670*/  UTMALDG.4D [UR16], [UR8], desc[UR12] ;  /* 0x00000c10080075b4 */ /* 0x0003e40008019000 */
[----:B-1----:R-:W-:Y:S01]  /*b680*/  NOP ;  /* 0x0000000000007918 */ /* 0x002fe20000000000 */
.L_x_85:
[----:B------:R-:W-:Y:S05]  /*b690*/  BSYNC B0 ;  /* 0x0000000000007941 */ /* 0x000fea0003800000 */
.L_x_84:
[----:B------:R-:W-:Y:S01]  /*b6a0*/  BSSY B0, `(.L_x_89) ;  /* 0x0000027000007945 */ /* 0x000fe20003800000 */
[----:B------:R-:W-:-:S03]  /*b6b0*/  IMAD.MOV.U32 R8, RZ, RZ, RZ ;  /* 0x000000ffff087224 */ /* 0x000fc600078e00ff */
[----:B------:R-:W-:Y:S05]  /*b6c0*/  @!P4 BRA `(.L_x_90) ;  /* 0x000000000090c947 */ /* 0x000fea0003800000 */
[----:B------:R-:W1:Y:S01]  /*b6d0*/  S2R R4, SR_CgaCtaId ;  /* 0x0000000000047919 */ /* 0x000e620000008800 */
[----:B------:R-:W-:-:S04]  /*b6e0*/  MOV R3, 0x400 ;  /* 0x0000040000037802 */ /* 0x000fc80000000f00 */
[----:B-1----:R-:W-:Y:S02]  /*b6f0*/  LEA R5, R4, R3, 0x18 ;  /* 0x0000000304057211 */ /* 0x002fe400078ec0ff */
[----:B------:R-:W-:Y:S02]  /*b700*/  MOV R4, 0x1 ;  /* 0x0000000100047802 */ /* 0x000fe40000000f00 */
[----:B------:R-:W-:Y:S02]  /*b710*/  LEA R3, R2, R5, 0x3 ;  /* 0x0000000502037211 */ /* 0x000fe400078e18ff */
[----:B------:R-:W-:-:S04]  /*b720*/  SHF.L.U32 R4, R4, 0x1f, RZ ;  /* 0x0000001f04047819 */ /* 0x000fc800000006ff */
[----:B------:R-:W1:Y:S02]  /*b730*/  SYNCS.PHASECHK.TRANS64.TRYWAIT P0, [R3+URZ+0x1c028], R4 ;  /* 0x01c02804030075a7 */ /* 0x000e64000800017f */
[----:B-1----:R-:W-:Y:S05]  /*b740*/  @!P0 BRA `(.L_x_91) ;  /* 0x0000000c001c8947 */ /* 0x002fea0003800000 */
.L_x_116:
        /* <DEDUP_REMOVED lines=8> */
.L_x_92:
[----:B------:R-:W-:-:S04]  /*b7d0*/  LOP3.LUT P0, RZ, R0, 0x1f, RZ, 0xc0, !PT ;  /* 0x0000001f00ff7812 */ /* 0x000fc8000780c0ff */
[----:B------:R-:W-:-:S13]  /*b7e0*/  PLOP3.LUT P0, PT, P0, P2, PT, 0x2a, 0x0 ;  /* 0x000000000000781c */ /* 0x000fda0000704572 */
[----:B------:R-:W-:Y:S05]  /*b7f0*/  @P0 BRA `(.L_x_93) ;  /* 0x0000000000040947 */ /* 0x000fea0003800000 */
[----:B------:R-:W-:Y:S01]  /*b800*/  BPT.TRAP 0x1 ;  /* 0x000000040000795c */ /* 0x000fe20000300000 */
.L_x_93:
[C---:B------:R-:W-:Y:S01]  /*b810*/  LEA R5, R2.reuse, R5, 0xe ;  /* 0x0000000502057211 */ /* 0x040fe200078e70ff */
[----:B------:R-:W-:Y:S01]  /*b820*/  ULDC.64 UR6, c[0x0][0x198] ;  /* 0x0000660000067ab9 */ /* 0x000fe20000000a00 */
[----:B------:R-:W-:Y:S01]  /*b830*/  R2UR UR17, R3 ;  /* 0x00000000031172ca */ /* 0x000fe200000e0000 */
[----:B------:R-:W-:Y:S01]  /*b840*/  UIADD3 UR6, UP0, UR6, 0x2f0, URZ ;  /* 0x000002f006067890 */ /* 0x000fe2000ff1e03f */
[----:B------:R-:W-:Y:S01]  /*b850*/  R2UR UR16, R5 ;  /* 0x00000000051072ca */ /* 0x000fe200000e0000 */
[----:B------:R-:W-:Y:S01]  /*b860*/  UMOV UR8, 0x0 ;  /* 0x0000000000087882 */ /* 0x000fe20000000000 */
[----:B------:R-:W-:Y:S01]  /*b870*/  UMOV UR9, 0x10000000 ;  /* 0x1000000000097882 */ /* 0x000fe20000000000 */
[----:B------:R-:W-:Y:S01]  /*b880*/  UIADD3.X UR7, URZ, UR7, URZ, UP0, !UPT ;  /* 0x000000073f077290 */ /* 0x000fe200087fe43f */
[----:B------:R-:W-:Y:S01]  /*b890*/  MOV R8, 0x1 ;  /* 0x0000000100087802 */ /* 0x000fe20000000f00 */
[----:B------:R-:W-:Y:S01]  /*b8a0*/  UMOV UR18, URZ ;  /* 0x0000003f00127c82 */ /* 0x000fe20008000000 */
[----:B------:R-:W-:Y:S01]  /*b8b0*/  UMOV UR19, URZ ;  /* 0x0000003f00137c82 */ /* 0x000fe20008000000 */
[----:B------:R-:W-:-:S04]  /*b8c0*/  VIADD R2, R2, 0x1 ;  /* 0x0000000102027836 */ /* 0x000fc80000000000 */
[----:B------:R-:W-:Y:S02]  /*b8d0*/  UIADD3 UR17, UR17, 0x1c000, URZ ;  /* 0x0001c00011117890 */ /* 0x000fe4000fffe03f */
[----:B------:R-:W-:-:S09]  /*b8e0*/  UIADD3 UR16, UR16, 0x8000, URZ ;  /* 0x0000800010107890 */ /* 0x000fd2000fffe03f */
[----:B------:R1:W-:Y:S02]  /*b8f0*/  UTMALDG.4D [UR16], [UR6], desc[UR8] ;  /* 0x00000810060075b4 */ /* 0x0003e40008019000 */
[----:B-1----:R-:W-:Y:S01]  /*b900*/  NOP ;  /* 0x0000000000007918 */ /* 0x002fe20000000000 */
.L_x_90:
[----:B------:R-:W-:Y:S05]  /*b910*/  BSYNC B0 ;  /* 0x0000000000007941 */ /* 0x000fea0003800000 */
.L_x_89:
[----:B------:R-:W-:-:S04]  /*b920*/  MOV R3, UR5 ;  /* 0x0000000500037c02 */ /* 0x000fc80008000f00 */
[----:B------:R-:W-:-:S13]  /*b930*/  ISETP.GE.AND P0, PT, R3, 0x2, PT ;  /* 0x000000020300780c */ /* 0x000fda0003f06270 */
[----:B------:R-:W-:Y:S05]  /*b940*/  @!P0 EXIT ;  /* 0x000000000000894d */ /* 0x000fea0003800000 */
[----:B------:R-:W-:Y:S01]  /*b950*/  USHF.L.U32 UR6, UR5, 0x1, URZ ;  /* 0x0000000105067899 */ /* 0x000fe2000800063f */
[----:B------:R-:W-:Y:S01]  /*b960*/  LOP3.LUT P0, RZ, R0, 0x1f, RZ, 0xc0, !PT ;  /* 0x0000001f00ff7812 */ /* 0x000fe2000780c0ff */
[----:B------:R-:W-:Y:S01]  /*b970*/  BSSY B0, `(.L_x_94) ;  /* 0x000005e000007945 */ /* 0x000fe20003800000 */
[----:B------:R-:W-:Y:S01]  /*b980*/  MOV R3, UR4 ;  /* 0x0000000400037c02 */ /* 0x000fe20008000f00 */
[----:B------:R-:W-:Y:S01]  /*b990*/  IMAD.MOV.U32 R0, RZ, RZ, 0x1 ;  /* 0x00000001ff007424 */ /* 0x000fe200078e00ff */
[----:B------:R-:W-:Y:S02]  /*b9a0*/  PLOP3.LUT P0, PT, P0, P2, PT, 0x2a, 0x0 ;  /* 0x000000000000781c */ /* 0x000fe40000704572 */
[----:B------:R-:W-:Y:S02]  /*b9b0*/  LOP3.LUT R3, R3, 0x2, RZ, 0xfc, !PT ;  /* 0x0000000203037812 */ /* 0x000fe400078efcff */
[----:B------:R-:W-:-:S09]  /*b9c0*/  MOV R9, UR6 ;  /* 0x0000000600097c02 */ /* 0x000fd20008000f00 */
.L_x_105:
[----:B------:R-:W-:Y:S04]  /*b9d0*/  BSSY B1, `(.L_x_95) ;  /* 0x000002c000017945 */ /* 0x000fe80003800000 */
[----:B------:R-:W-:Y:S05]  /*b9e0*/  @!P3 BRA `(.L_x_96) ;  /* 0x0000000000a8b947 */ /* 0x000fea0003800000 */
[----:B------:R-:W1:Y:S01]  /*b9f0*/  S2R R5, SR_CgaCtaId ;  /* 0x0000000000057919 */ /* 0x000e620000008800 */
[----:B------:R-:W-:-:S04]  /*ba00*/  MOV R4, 0x400 ;  /* 0x0000040000047802 */ /* 0x000fc80000000f00 */
[----:B-1----:R-:W-:Y:S02]  /*ba10*/  LEA R5, R5, R4, 0x18 ;  /* 0x0000000405057211 */ /* 0x002fe400078ec0ff */
[----:B------:R-:W-:Y:S02]  /*ba20*/  SHF.L.U32 R4, R0, 0x1f, RZ ;  /* 0x0000001f00047819 */ /* 0x000fe400000006ff */
[----:B------:R-:W-:-:S04]  /*ba30*/  LEA R7, R2, R5, 0x3 ;  /* 0x0000000502077211 */ /* 0x000fc800078e18ff */
[----:B------:R-:W1:Y:S02]  /*ba40*/  SYNCS.PHASECHK.TRANS64.TRYWAIT P4, [R7+URZ+0x1c028], R4 ;  /* 0x01c02804070075a7 */ /* 0x000e64000808017f */
[----:B-1----:R-:W-:Y:S05]  /*ba50*/  @!P4 BRA `(.L_x_97) ;  /* 0x00000008006cc947 */ /* 0x002fea0003800000 */
.L_x_117:
[----:B-1----:R-:W-:-:S04]  /*ba60*/  @P2 IMAD.MOV.U32 R4, RZ, RZ, 0x4000 ;  /* 0x00004000ff042424 */ /* 0x002fc800078e00ff */
[----:B------:R1:W-:Y:S02]  /*ba70*/  @P2 SYNCS.ARRIVE.TRANS64 RZ, [R7+URZ+0x1c000], R4 ;  /* 0x01c0000407ff29a7 */ /* 0x0003e4000800003f */
[----:B-1----:R-:W-:-:S04]  /*ba80*/  PRMT R4, R3, 0x9910, RZ ;  /* 0x0000991003047816 */ /* 0x002fc800000000ff */
[----:B------:R-:W-:-:S13]  /*ba90*/  ISETP.NE.AND P4, PT, R4, 0x2, PT ;  /* 0x000000020400780c */ /* 0x000fda0003f85270 */
[----:B------:R-:W-:Y:S05]  /*baa0*/  @P4 BRA `(.L_x_98) ;  /* 0x0000000000044947 */ /* 0x000fea0003800000 */
[----:B------:R-:W-:Y:S01]  /*bab0*/  BPT.TRAP 0x1 ;  /* 0x000000040000795c */ /* 0x000fe20000300000 */
.L_x_98:
[----:B------:R-:W-:Y:S05]  /*bac0*/  @P0 BRA `(.L_x_99) ;  /* 0x0000000000040947 */ /* 0x000fea0003800000 */
[----:B------:R-:W-:Y:S01]  /*bad0*/  BPT.TRAP 0x1 ;  /* 0x000000040000795c */ /* 0x000fe20000300000 */
.L_x_99:
[----:B------:R-:W-:Y:S01]  /*bae0*/  LEA R5, R2, R5, 0xe ;  /* 0x0000000502057211 */ /* 0x000fe200078e70ff */
[----:B------:R-:W-:Y:S01]  /*baf0*/  ULDC.64 UR6, c[0x0][0x198] ;  /* 0x0000660000067ab9 */ /* 0x000fe20000000a00 */
[----:B------:R-:W-:Y:S01]  /*bb00*/  R2UR UR17, R7 ;  /* 0x00000000071172ca */ /* 0x000fe200000e0000 */
[----:B------:R-:W-:Y:S01]  /*bb10*/  UIADD3 UR6, UP0, UR6, 0x1f0, URZ ;  /* 0x000001f006067890 */ /* 0x000fe2000ff1e03f */
[----:B------:R-:W-:Y:S01]  /*bb20*/  R2UR UR24, R5 ;  /* 0x00000000051872ca */ /* 0x000fe200000e0000 */
[----:B------:R-:W-:Y:S01]  /*bb30*/  UMOV UR8, 0x0 ;  /* 0x0000000000087882 */ /* 0x000fe20000000000 */
[----:B------:R-:W-:Y:S01]  /*bb40*/  R2UR UR19, R8 ;  /* 0x00000000081372ca */ /* 0x000fe200000e0000 */
[----:B------:R-:W-:Y:S01]  /*bb50*/  UIADD3.X UR7, URZ, UR7, URZ, UP0, !UPT ;  /* 0x000000073f077290 */ /* 0x000fe200087fe43f */
[----:B------:R-:W-:Y:S01]  /*bb60*/  IADD3 R2, R2, 0x1, RZ ;  /* 0x0000000102027810 */ /* 0x000fe20007ffe0ff */
[----:B------:R-:W-:Y:S01]  /*bb70*/  UMOV UR9, 0x10000000 ;  /* 0x1000000000097882 */ /* 0x000fe20000000000 */
[----:B------:R-:W-:Y:S01]  /*bb80*/  UMOV UR18, URZ ;  /* 0x0000003f00127c82 */ /* 0x000fe20008000000 */
[----:B------:R-:W-:Y:S01]  /*bb90*/  UMOV UR26, 0x80 ;  /* 0x00000080001a7882 */ /* 0x000fe20000000000 */
[----:B------:R-:W-:Y:S01]  /*bba0*/  UMOV UR28, UR20 ;  /* 0x00000014001c7c82 */ /* 0x000fe20008000000 */
[----:B------:R-:W-:Y:S01]  /*bbb0*/  UMOV UR29, UR21 ;  /* 0x00000015001d7c82 */ /* 0x000fe20008000000 */
[----:B------:R-:W-:Y:S01]  /*bbc0*/  ISETP.NE.AND P4, PT, R2, 0x5, PT ;  /* 0x000000050200780c */ /* 0x000fe20003f85270 */
[----:B------:R-:W-:-:S02]  /*bbd0*/  UIADD3 UR17, UR17, 0x1c000, URZ ;  /* 0x0001c00011117890 */ /* 0x000fc4000fffe03f */
[----:B------:R-:W-:Y:S01]  /*bbe0*/  UIADD3 UR16, UR24, 0x8000, URZ ;  /* 0x0000800018107890 */ /* 0x000fe2000fffe03f */
[----:B------:R-:W-:Y:S01]  /*bbf0*/  SEL R5, RZ, 0x1, P4 ;  /* 0x00000001ff057807 */ /* 0x000fe20002000000 */
[----:B------:R-:W-:Y:S01]  /*bc00*/  USHF.L.U32 UR19, UR19, 0x6, URZ ;  /* 0x0000000613137899 */ /* 0x000fe2000800063f */
[----:B------:R-:W-:Y:S01]  /*bc10*/  SEL R2, R2, RZ, P4 ;  /* 0x000000ff02027207 */ /* 0x000fe20002000000 */
[----:B------:R-:W-:Y:S01]  /*bc20*/  UIADD3 UR24, UR24, 0xa000, URZ ;  /* 0x0000a00018187890 */ /* 0x000fe2000fffe03f */
[----:B------:R-:W-:Y:S01]  /*bc30*/  LOP3.LUT R0, R0, R5, RZ, 0x3c, !PT ;  /* 0x0000000500007212 */ /* 0x000fe200078e3cff */
[----:B------:R-:W-:-:S03]  /*bc40*/  UMOV UR25, UR17 ;  /* 0x0000001100197c82 */ /* 0x000fc60008000000 */
[----:B------:R-:W-:Y:S02]  /*bc50*/  UMOV UR27, UR19 ;  /* 0x00000013001b7c82 */ /* 0x000fe40008000000 */
[----:B------:R1:W-:Y:S02]  /*bc60*/  UTMALDG.4D [UR16], [UR6], desc[UR8] ;  /* 0x00000810060075b4 */ /* 0x0003e40008019000 */
[----:B------:R1:W-:Y:S02]  /*bc70*/  UTMALDG.4D [UR24], [UR6], desc[UR8] ;  /* 0x00000818060075b4 */ /* 0x0003e40008019000 */
[----:B-1----:R-:W-:Y:S01]  /*bc80*/  NOP ;  /* 0x0000000000007918 */ /* 0x002fe20000000000 */
.L_x_96:
[----:B------:R-:W-:Y:S05]  /*bc90*/  BSYNC B1 ;  /* 0x0000000000017941 */ /* 0x000fea0003800000 */
.L_x_95:
[----:B------:R-:W-:Y:S01]  /*bca0*/  ISETP.LT.OR P4, PT, R9, 0x4, !P3 ;  /* 0x000000040900780c */ /* 0x000fe20005f81670 */
[----:B------:R-:W-:-:S12]  /*bcb0*/  BSSY B1, `(.L_x_100) ;  /* 0x0000026000017945 */ /* 0x000fd80003800000 */
[----:B------:R-:W-:Y:S05]  /*bcc0*/  @P4 BRA `(.L_x_101) ;  /* 0x0000000000904947 */ /* 0x000fea0003800000 */
[----:B------:R-:W1:Y:S01]  /*bcd0*/  S2R R5, SR_CgaCtaId ;  /* 0x0000000000057919 */ /* 0x000e620000008800 */
[----:B------:R-:W-:Y:S02]  /*bce0*/  MOV R4, 0x400 ;  /* 0x0000040000047802 */ /* 0x000fe40000000f00 */
[----:B------:R-:W-:Y:S02]  /*bcf0*/  SHF.L.U32 R7, R0, 0x1f, RZ ;  /* 0x0000001f00077819 */ /* 0x000fe400000006ff */
[----:B-1----:R-:W-:-:S05]  /*bd00*/  LEA R5, R5, R4, 0x18 ;  /* 0x0000000405057211 */ /* 0x002fca00078ec0ff */
[----:B------:R-:W-:-:S04]  /*bd10*/  IMAD R4, R2, 0x8, R5 ;  /* 0x0000000802047824 */ /* 0x000fc800078e0205 */
[----:B------:R-:W1:Y:S02]  /*bd20*/  SYNCS.PHASECHK.TRANS64.TRYWAIT P4, [R4+URZ+0x1c028], R7 ;  /* 0x01c02807040075a7 */ /* 0x000e64000808017f */
[----:B-1----:R-:W-:Y:S05]  /*bd30*/  @!P4 BRA `(.L_x_102) ;  /* 0x0000000400c8c947 */ /* 0x002fea0003800000 */
.L_x_118:
[----:B------:R-:W-:Y:S02]  /*bd40*/  PRMT R6, R3, 0x9910, RZ ;  /* 0x0000991003067816 */ /* 0x000fe400000000ff */
[----:B-1----:R-:W-:Y:S02]  /*bd50*/  @P1 MOV R7, 0x4000 ;  /* 0x0000400000071802 */ /* 0x002fe40000000f00 */
[----:B------:R-:W-:Y:S02]  /*bd60*/  ISETP.NE.AND P4, PT, R6, 0x2, PT ;  /* 0x000000020600780c */ /* 0x000fe40003f85270 */
[----:B------:R1:W-:Y:S11]  /*bd70*/  @P1 SYNCS.ARRIVE.TRANS64 RZ, [R4+URZ+0x1c000], R7 ;  /* 0x01c0000704ff19a7 */ /* 0x0003f6000800003f */
[----:B-1----:R-:W-:Y:S05]  /*bd80*/  @P4 BRA `(.L_x_103) ;  /* 0x0000000000044947 */ /* 0x002fea0003800000 */
[----:B------:R-:W-:Y:S01]  /*bd90*/  BPT.TRAP 0x1 ;  /* 0x000000040000795c */ /* 0x000fe20000300000 */
.L_x_103:
[----:B------:R-:W-:Y:S05]  /*bda0*/  @P0 BRA `(.L_x_104) ;  /* 0x0000000000040947 */ /* 0x000fea0003800000 */
[----:B------:R-:W-:Y:S01]  /*bdb0*/  BPT.TRAP 0x1 ;  /* 0x000000040000795c */ /* 0x000fe20000300000 */
.L_x_104:
        /* <DEDUP_REMOVED lines=8> */
[----:B------:R-:W-:Y:S01]  /*be40*/  VIADD R2, R2, 0x1 ;  /* 0x0000000102027836 */ /* 0x000fe20000000000 */
[----:B------:R-:W-:Y:S01]  /*be50*/  UMOV UR9, 0x10000000 ;  /* 0x1000000000097882 */ /* 0x000fe20000000000 */
[----:B------:R-:W-:Y:S01]  /*be60*/  UMOV UR19, URZ ;  /* 0x0000003f00137c82 */ /* 0x000fe20008000000 */
[----:B------:R-:W-:-:S02]  /*be70*/  IADD3 R8, R8, 0x1, RZ ;  /* 0x0000000108087810 */ /* 0x000fc40007ffe0ff */
[C---:B------:R-:W-:Y:S02]  /*be80*/  ISETP.NE.AND P4, PT, R2.reuse, 0x5, PT ;  /* 0x000000050200780c */ /* 0x040fe40003f85270 */
[----:B------:R-:W-:Y:S02]  /*be90*/  UIADD3 UR17, UR17, 0x1c000, URZ ;  /* 0x0001c00011117890 */ /* 0x000fe4000fffe03f */
[----:B------:R-:W-:Y:S01]  /*bea0*/  UIADD3 UR16, UR16, 0x8000, URZ ;  /* 0x0000800010107890 */ /* 0x000fe2000fffe03f */
[----:B------:R-:W-:Y:S01]  /*beb0*/  SEL R5, RZ, 0x1, P4 ;  /* 0x00000001ff057807 */ /* 0x000fe20002000000 */
[----:B------:R-:W-:Y:S01]  /*bec0*/  USHF.L.U32 UR18, UR18, 0x6, URZ ;  /* 0x0000000612127899 */ /* 0x000fe2000800063f */
[----:B------:R-:W-:Y:S02]  /*bed0*/  SEL R2, R2, RZ, P4 ;  /* 0x000000ff02027207 */ /* 0x000fe40002000000 */
[----:B------:R-:W-:-:S06]  /*bee0*/  LOP3.LUT R0, R0, R5, RZ, 0x3c, !PT ;  /* 0x0000000500007212 */ /* 0x000fcc00078e3cff */
[----:B------:R1:W-:Y:S02]  /*bef0*/  UTMALDG.4D [UR16], [UR6], desc[UR8] ;  /* 0x00000810060075b4 */ /* 0x0003e40008019000 */
[----:B-1----:R-:W-:Y:S01]  /*bf00*/  NOP ;  /* 0x0000000000007918 */ /* 0x002fe20000000000 */
.L_x_101:
[----:B------:R-:W-:Y:S05]  /*bf10*/  BSYNC B1 ;  /* 0x0000000000017941 */ /* 0x000fea0003800000 */
.L_x_100:
[C---:B------:R-:W-:Y:S02]  /*bf20*/  ISETP.GT.AND P4, PT, R9.reuse, 0x4, PT ;  /* 0x000000040900780c */ /* 0x040fe40003f84270 */
[----:B------:R-:W-:-:S11]  /*bf30*/  IADD3 R9, R9, -0x2, RZ ;  /* 0xfffffffe09097810 */ /* 0x000fd60007ffe0ff */
[----:B------:R-:W-:Y:S05]  /*bf40*/  @P4 BRA `(.L_x_105) ;  /* 0xfffffff800a04947 */ /* 0x000fea000383ffff */
[----:B------:R-:W-:Y:S05]  /*bf50*/  BSYNC B0 ;  /* 0x0000000000007941 */ /* 0x000fea0003800000 */
.L_x_94:
[----:B------:R-:W-:Y:S05]  /*bf60*/  EXIT ;  /* 0x000000000000794d */ /* 0x000fea0003800000 */
.L_x_15:
[----:B-1----:R-:W-:-:S04]  /*bf70*/  IMAD.U32 R6, RZ, RZ, UR8 ;  /* 0x00000008ff067e24 */ /* 0x002fc8000f8e00ff */
[----:B------:R1:W2:Y:S03]  /*bf80*/  SYNCS.PHASECHK.TRANS64.TRYWAIT P1, [R6+URZ+0x1c050], R7 ;  /* 0x01c05007060075a7 */ /* 0x0002a6000802017f */
[----:B--2---:R-:W-:Y:S05]  /*bf90*/  @!P1 NANOSLEEP.SYNCS 0x989680 ;  /* 0x009896800000995d */ /* 0x004fea0003900000 */
[----:B------:R-:W2:Y:S02]  /*bfa0*/  @!P1 SYNCS.PHASECHK.TRANS64 P1, [R6+URZ+0x1c050], R7 ;  /* 0x01c05007060095a7 */ /* 0x000ea4000802007f */
[----:B--2---:R-:W-:Y:S05]  /*bfb0*/  @!P1 BRA `(.L_x_15) ;  /* 0xfffffffc00ec9947 */ /* 0x004fea000383ffff */
[----:B------:R-:W-:Y:S05]  /*bfc0*/  BRA `(.L_x_106) ;  /* 0xffffff4c00d07947 */ /* 0x000fea000383ffff */
.L_x_17:
[----:B--2---:R-:W-:-:S04]  /*bfd0*/  MOV R3, UR38 ;  /* 0x0000002600037c02 */ /* 0x004fc80008000f00 */
[----:B------:R2:W3:Y:S03]  /*bfe0*/  SYNCS.PHASECHK.TRANS64.TRYWAIT P1, [R3+URZ+0x1c000], R14 ;  /* 0x01c0000e030075a7 */ /* 0x0004e6000802017f */
[----:B---3--:R-:W-:Y:S05]  /*bff0*/  @!P1 NANOSLEEP.SYNCS 0x989680 ;  /* 0x009896800000995d */ /* 0x008fea0003900000 */
[----:B------:R-:W3:Y:S02]  /*c000*/  @!P1 SYNCS.PHASECHK.TRANS64 P1, [R3+URZ+0x1c000], R14 ;  /* 0x01c0000e030095a7 */ /* 0x000ee4000802007f */
[----:B---3--:R-:W-:Y:S05]  /*c010*/  @!P1 BRA `(.L_x_17) ;  /* 0xfffffffc00ec9947 */ /* 0x008fea000383ffff */
[----:B------:R-:W-:Y:S05]  /*c020*/  BRA `(.L_x_107) ;  /* 0xffffff4c00dc7947 */ /* 0x000fea000383ffff */
.L_x_18:
[----:B--2---:R-:W-:-:S04]  /*c030*/  MOV R4, UR5 ;  /* 0x0000000500047c02 */ /* 0x004fc80008000f00 */
[----:B------:R2:W3:Y:S03]  /*c040*/  SYNCS.PHASECHK.TRANS64.TRYWAIT P1, [R4+URZ+-0x8], R3 ;  /* 0xfffff803040075a7 */ /* 0x0004e6000802017f */
[----:B---3--:R-:W-:Y:S05]  /*c050*/  @!P1 NANOSLEEP.SYNCS 0x989680 ;  /* 0x009896800000995d */ /* 0x008fea0003900000 */
[----:B------:R-:W3:Y:S02]  /*c060*/  @!P1 SYNCS.PHASECHK.TRANS64 P1, [R4+URZ+-0x8], R3 ;  /* 0xfffff803040095a7 */ /* 0x000ee4000802007f */
[----:B---3--:R-:W-:Y:S05]  /*c070*/  @!P1 BRA `(.L_x_18) ;  /* 0xfffffffc00ec9947 */ /* 0x008fea000383ffff */
[----:B------:R-:W-:Y:S05]  /*c080*/  BRA `(.L_x_108) ;  /* 0xffffff4c00d87947 */ /* 0x000fea000383ffff */
.L_x_20:
[----:B-1----:R-:W-:-:S04]  /*c090*/  IMAD.U32 R15, RZ, RZ, UR38 ;  /* 0x00000026ff0f7e24 */ /* 0x002fc8000f8e00ff */
[----:B------:R1:W2:Y:S03]  /*c0a0*/  SYNCS.PHASECHK.TRANS64.TRYWAIT P1, [R15+URZ+0x1c008], R14 ;  /* 0x01c0080e0f0075a7 */ /* 0x0002a6000802017f */
[----:B--2---:R-:W-:Y:S05]  /*c0b0*/  @!P1 NANOSLEEP.SYNCS 0x989680 ;  /* 0x009896800000995d */ /* 0x004fea0003900000 */
[----:B------:R-:W2:Y:S02]  /*c0c0*/  @!P1 SYNCS.PHASECHK.TRANS64 P1, [R15+URZ+0x1c008], R14 ;  /* 0x01c0080e0f0095a7 */ /* 0x000ea4000802007f */
[----:B--2---:R-:W-:Y:S05]  /*c0d0*/  @!P1 BRA `(.L_x_20) ;  /* 0xfffffffc00ec9947 */ /* 0x004fea000383ffff */
[----:B------:R-:W-:Y:S05]  /*c0e0*/  BRA `(.L_x_109) ;  /* 0xffffff6c00bc7947 */ /* 0x000fea000383ffff */
.L_x_25:
[----:B-1----:R-:W-:-:S04]  /*c0f0*/  MOV R9, UR10 ;  /* 0x0000000a00097c02 */ /* 0x002fc80008000f00 */
[----:B------:R1:W2:Y:S03]  /*c100*/  SYNCS.PHASECHK.TRANS64.TRYWAIT P3, [R9+URZ+0x1c000], R4 ;  /* 0x01c00004090075a7 */ /* 0x0002a6000806017f */
[----:B--2---:R-:W-:Y:S05]  /*c110*/  @!P3 NANOSLEEP.SYNCS 0x989680 ;  /* 0x009896800000b95d */ /* 0x004fea0003900000 */
[----:B------:R-:W2:Y:S02]  /*c120*/  @!P3 SYNCS.PHASECHK.TRANS64 P3, [R9+URZ+0x1c000], R4 ;  /* 0x01c000040900b5a7 */ /* 0x000ea4000806007f */
[----:B--2---:R-:W-:Y:S05]  /*c130*/  @!P3 BRA `(.L_x_25) ;  /* 0xfffffffc00ecb947 */ /* 0x004fea000383ffff */
[----:B------:R-:W-:Y:S05]  /*c140*/  BRA `(.L_x_110) ;  /* 0xffffff70004c7947 */ /* 0x000fea000383ffff */
.L_x_29:
[----:B-1----:R-:W-:-:S04]  /*c150*/  MOV R15, UR4 ;  /* 0x00000004000f7c02 */ /* 0x002fc80008000f00 */
[----:B------:R1:W2:Y:S03]  /*c160*/  SYNCS.PHASECHK.TRANS64.TRYWAIT P3, [R15+URZ+0x1c000], R20 ;  /* 0x01c000140f0075a7 */ /* 0x0002a6000806017f */
[----:B--2---:R-:W-:Y:S05]  /*c170*/  @!P3 NANOSLEEP.SYNCS 0x989680 ;  /* 0x009896800000b95d */ /* 0x004fea0003900000 */
[----:B------:R-:W2:Y:S02]  /*c180*/  @!P3 SYNCS.PHASECHK.TRANS64 P3, [R15+URZ+0x1c000], R20 ;  /* 0x01c000140f00b5a7 */ /* 0x000ea4000806007f */
[----:B--2---:R-:W-:Y:S05]  /*c190*/  @!P3 BRA `(.L_x_29) ;  /* 0xfffffffc00ecb947 */ /* 0x004fea000383ffff */
[----:B------:R-:W-:Y:S05]  /*c1a0*/  BRA `(.L_x_28) ;  /* 0xffffff9000f07947 */ /* 0x000fea000383ffff */
.L_x_37:
[----:B-1----:R-:W-:-:S04]  /*c1b0*/  IMAD.U32 R9, RZ, RZ, UR10 ;  /* 0x0000000aff097e24 */ /* 0x002fc8000f8e00ff */
[----:B------:R1:W2:Y:S03]  /*c1c0*/  SYNCS.PHASECHK.TRANS64.TRYWAIT P3, [R9+URZ+0x1c000], R4 ;  /* 0x01c00004090075a7 */ /* 0x0002a6000806017f */
[----:B--2---:R-:W-:Y:S05]  /*c1d0*/  @!P3 NANOSLEEP.SYNCS 0x989680 ;  /* 0x009896800000b95d */ /* 0x004fea0003900000 */
[----:B------:R-:W2:Y:S02]  /*c1e0*/  @!P3 SYNCS.PHASECHK.TRANS64 P3, [R9+URZ+0x1c000], R4 ;  /* 0x01c000040900b5a7 */ /* 0x000ea4000806007f */
[----:B--2---:R-:W-:Y:S05]  /*c1f0*/  @!P3 BRA `(.L_x_37) ;  /* 0xfffffffc00ecb947 */ /* 0x004fea000383ffff */
[----:B------:R-:W-:Y:S05]  /*c200*/  BRA `(.L_x_111) ;  /* 0xffffff9400c07947 */ /* 0x000fea000383ffff */
.L_x_41:
[----:B-1----:R-:W-:-:S04]  /*c210*/  MOV R21, UR4 ;  /* 0x0000000400157c02 */ /* 0x002fc80008000f00 */
[----:B------:R1:W2:Y:S03]  /*c220*/  SYNCS.PHASECHK.TRANS64.TRYWAIT P3, [R21+URZ+0x1c000], R18 ;  /* 0x01c00012150075a7 */ /* 0x0002a6000806017f */
[----:B--2---:R-:W-:Y:S05]  /*c230*/  @!P3 NANOSLEEP.SYNCS 0x989680 ;  /* 0x009896800000b95d */ /* 0x004fea0003900000 */
[----:B------:R-:W2:Y:S02]  /*c240*/  @!P3 SYNCS.PHASECHK.TRANS64 P3, [R21+URZ+0x1c000], R18 ;  /* 0x01c000121500b5a7 */ /* 0x000ea4000806007f */
[----:B--2---:R-:W-:Y:S05]  /*c250*/  @!P3 BRA `(.L_x_41) ;  /* 0xfffffffc00ecb947 */ /* 0x004fea000383ffff */
[----:B------:R-:W-:Y:S05]  /*c260*/  BRA `(.L_x_40) ;  /* 0xffffffbc00687947 */ /* 0x000fea000383ffff */
.L_x_57:
[----:B-1----:R-:W-:-:S04]  /*c270*/  MOV R3, UR5 ;  /* 0x0000000500037c02 */ /* 0x002fc80008000f00 */
[----:B------:R1:W2:Y:S03]  /*c280*/  SYNCS.PHASECHK.TRANS64.TRYWAIT P0, [R3+URZ+0x8], R0 ;  /* 0x00000800030075a7 */ /* 0x0002a6000800017f */
[----:B--2---:R-:W-:Y:S05]  /*c290*/  @!P0 NANOSLEEP.SYNCS 0x989680 ;  /* 0x009896800000895d */ /* 0x004fea0003900000 */
[----:B------:R-:W2:Y:S02]  /*c2a0*/  @!P0 SYNCS.PHASECHK.TRANS64 P0, [R3+URZ+0x8], R0 ;  /* 0x00000800030085a7 */ /* 0x000ea4000800007f */
[----:B--2---:R-:W-:Y:S05]  /*c2b0*/  @!P0 BRA `(.L_x_57) ;  /* 0xfffffffc00ec8947 */ /* 0x004fea000383ffff */
[----:B------:R-:W-:Y:S05]  /*c2c0*/  BRA `(.L_x_112) ;  /* 0xffffffc8005c7947 */ /* 0x000fea000383ffff */
.L_x_76:
[----:B-1----:R1:W2:Y:S02]  /*c2d0*/  SYNCS.PHASECHK.TRANS64.TRYWAIT P0, [R4+URZ+0x1c060], R3 ;  /* 0x01c06003040075a7 */ /* 0x0022a4000800017f */
[----:B--2---:R-:W-:Y:S05]  /*c2e0*/  @!P0 NANOSLEEP.SYNCS 0x989680 ;  /* 0x009896800000895d */ /* 0x004fea0003900000 */
[----:B------:R-:W2:Y:S02]  /*c2f0*/  @!P0 SYNCS.PHASECHK.TRANS64 P0, [R4+URZ+0x1c060], R3 ;  /* 0x01c06003040085a7 */ /* 0x000ea4000800007f */
[----:B--2---:R-:W-:Y:S05]  /*c300*/  @!P0 BRA `(.L_x_76) ;  /* 0xfffffffc00f08947 */ /* 0x004fea000383ffff */
[----:B------:R-:W-:Y:S05]  /*c310*/  BRA `(.L_x_113) ;  /* 0xffffffec00007947 */ /* 0x000fea000383ffff */
.L_x_81:
[----:B-1----:R1:W2:Y:S02]  /*c320*/  SYNCS.PHASECHK.TRANS64.TRYWAIT P0, [R2+URZ+0x1c028], R5 ;  /* 0x01c02805020075a7 */ /* 0x0022a4000800017f */
[----:B--2---:R-:W-:Y:S05]  /*c330*/  @!P0 NANOSLEEP.SYNCS 0x989680 ;  /* 0x009896800000895d */ /* 0x004fea0003900000 */
[----:B------:R-:W2:Y:S02]  /*c340*/  @!P0 SYNCS.PHASECHK.TRANS64 P0, [R2+URZ+0x1c028], R5 ;  /* 0x01c02805020085a7 */ /* 0x000ea4000800007f */
[----:B--2---:R-:W-:Y:S05]  /*c350*/  @!P0 BRA `(.L_x_81) ;  /* 0xfffffffc00f08947 */ /* 0x004fea000383ffff */
[----:B------:R-:W-:Y:S05]  /*c360*/  BRA `(.L_x_114) ;  /* 0xffffffec00947947 */ /* 0x000fea000383ffff */
.L_x_86:
[----:B-1----:R1:W2:Y:S02]  /*c370*/  SYNCS.PHASECHK.TRANS64.TRYWAIT P0, [R4+URZ+0x1c060], R5 ;  /* 0x01c06005040075a7 */ /* 0x0022a4000800017f */
[----:B--2---:R-:W-:Y:S05]  /*c380*/  @!P0 NANOSLEEP.SYNCS 0x989680 ;  /* 0x009896800000895d */ /* 0x004fea0003900000 */
[----:B------:R-:W2:Y:S02]  /*c390*/  @!P0 SYNCS.PHASECHK.TRANS64 P0, [R4+URZ+0x1c060], R5 ;  /* 0x01c06005040085a7 */ /* 0x000ea4000800007f */
[----:B--2---:R-:W-:Y:S05]  /*c3a0*/  @!P0 BRA `(.L_x_86) ;  /* 0xfffffffc00f08947 */ /* 0x004fea000383ffff */
[----:B------:R-:W-:Y:S05]  /*c3b0*/  BRA `(.L_x_115) ;  /* 0xfffffff0002c7947 */ /* 0x000fea000383ffff */
.L_x_91:
[----:B-1----:R1:W2:Y:S02]  /*c3c0*/  SYNCS.PHASECHK.TRANS64.TRYWAIT P0, [R3+URZ+0x1c028], R4 ;  /* 0x01c02804030075a7 */ /* 0x0022a4000800017f */
[----:B--2---:R-:W-:Y:S05]  /*c3d0*/  @!P0 NANOSLEEP.SYNCS 0x989680 ;  /* 0x009896800000895d */ /* 0x004fea0003900000 */
[----:B------:R-:W2:Y:S02]  /*c3e0*/  @!P0 SYNCS.PHASECHK.TRANS64 P0, [R3+URZ+0x1c028], R4 ;  /* 0x01c02804030085a7 */ /* 0x000ea4000800007f */
[----:B--2---:R-:W-:Y:S05]  /*c3f0*/  @!P0 BRA `(.L_x_91) ;  /* 0xfffffffc00f08947 */ /* 0x004fea000383ffff */
[----:B------:R-:W-:Y:S05]  /*c400*/  BRA `(.L_x_116) ;  /* 0xfffffff000d07947 */ /* 0x000fea000383ffff */
.L_x_97:
[----:B-1----:R1:W2:Y:S02]  /*c410*/  SYNCS.PHASECHK.TRANS64.TRYWAIT P4, [R7+URZ+0x1c028], R4 ;  /* 0x01c02804070075a7 */ /* 0x0022a4000808017f */
[----:B--2---:R-:W-:Y:S05]  /*c420*/  @!P4 NANOSLEEP.SYNCS 0x989680 ;  /* 0x009896800000c95d */ /* 0x004fea0003900000 */
[----:B------:R-:W2:Y:S02]  /*c430*/  @!P4 SYNCS.PHASECHK.TRANS64 P4, [R7+URZ+0x1c028], R4 ;  /* 0x01c028040700c5a7 */ /* 0x000ea4000808007f */
[----:B--2---:R-:W-:Y:S05]  /*c440*/  @!P4 BRA `(.L_x_97) ;  /* 0xfffffffc00f0c947 */ /* 0x004fea000383ffff */
[----:B------:R-:W-:Y:S05]  /*c450*/  BRA `(.L_x_117) ;  /* 0xfffffff400807947 */ /* 0x000fea000383ffff */
.L_x_102:
[----:B-1----:R1:W2:Y:S02]  /*c460*/  SYNCS.PHASECHK.TRANS64.TRYWAIT P4, [R4+URZ+0x1c028], R7 ;  /* 0x01c02807040075a7 */ /* 0x0022a4000808017f */
[----:B--2---:R-:W-:Y:S05]  /*c470*/  @!P4 NANOSLEEP.SYNCS 0x989680 ;  /* 0x009896800000c95d */ /* 0x004fea0003900000 */
[----:B------:R-:W2:Y:S02]  /*c480*/  @!P4 SYNCS.PHASECHK.TRANS64 P4, [R4+URZ+0x1c028], R7 ;  /* 0x01c028070400c5a7 */ /* 0x000ea4000808007f */
[----:B--2---:R-:W-:Y:S05]  /*c490*/  @!P4 BRA `(.L_x_102) ;  /* 0xfffffffc00f0c947 */ /* 0x004fea000383ffff */
[----:B------:R-:W-:Y:S05]  /*c4a0*/  BRA `(.L_x_118) ;  /* 0xfffffff800247947 */ /* 0x000fea000383ffff */
        .weak           $__internal_0_$__cuda_sm20_rcp_rn_f32_slowpath
        .type           $__internal_0_$__cuda_sm20_rcp_rn_f32_slowpath,@function
        .size           $__internal_0_$__cuda_sm20_rcp_rn_f32_slowpath,(.L_x_124 - $__internal_0_$__cuda_sm20_rcp_rn_f32_slowpath)
$__internal_0_$__cuda_sm20_rcp_rn_f32_slowpath:
[----:B------:R-:W-:Y:S01]  /*c4b0*/  IMAD.SHL.U32 R0, R2, 0x2, RZ ;  /* 0x0000000202007824 */ /* 0x000fe200078e00ff */
[----:B------:R-:W-:Y:S04]  /*c4c0*/  BSSY B2, `(.L_x_119) ;  /* 0x0000030000027945 */ /* 0x000fe80003800000 */
[----:B------:R-:W-:-:S04]  /*c4d0*/  SHF.R.U32.HI R13, RZ, 0x18, R0 ;  /* 0x00000018ff0d7819 */ /* 0x000fc80000011600 */
[----:B------:R-:W-:-:S13]  /*c4e0*/  ISETP.NE.U32.AND P0, PT, R13, RZ, PT ;  /* 0x000000ff0d00720c */ /* 0x000fda0003f05070 */
[----:B------:R-:W-:Y:S05]  /*c4f0*/  @P0 BRA `(.L_x_120) ;  /* 0x0000000000280947 */ /* 0x000fea0003800000 */
[----:B------:R-:W-:-:S04]  /*c500*/  SHF.L.U32 R0, R2, 0x1, RZ ;  /* 0x0000000102007819 */ /* 0x000fc800000006ff */
[----:B------:R-:W-:-:S13]  /*c510*/  ISETP.NE.AND P0, PT, R0, RZ, PT ;  /* 0x000000ff0000720c */ /* 0x000fda0003f05270 */
[----:B------:R-:W-:Y:S01]  /*c520*/  @P0 FFMA R11, R2, 1.84467440737095516160e+19, RZ ;  /* 0x5f800000020b0823 */ /* 0x000fe200000000ff */
[----:B------:R-:W-:Y:S08]  /*c530*/  @!P0 MUFU.RCP R3, R2 ;  /* 0x0000000200038308 */ /* 0x000ff00000001000 */
[----:B------:R-:W1:Y:S02]  /*c540*/  @P0 MUFU.RCP R0, R11 ;  /* 0x0000000b00000308 */ /* 0x000e640000001000 */
[----:B-1----:R-:W-:-:S04]  /*c550*/  @P0 FFMA R12, R11, R0, -1 ;  /* 0xbf8000000b0c0423 */ /* 0x002fc80000000000 */
[----:B------:R-:W-:-:S04]  /*c560*/  @P0 FADD.FTZ R13, -R12, -RZ ;  /* 0x800000ff0c0d0221 */ /* 0x000fc80000010100 */
[----:B------:R-:W-:-:S04]  /*c570*/  @P0 FFMA R0, R0, R13, R0 ;  /* 0x0000000d00000223 */ /* 0x000fc80000000000 */
[----:B------:R-:W-:Y:S01]  /*c580*/  @P0 FFMA R3, R0, 1.84467440737095516160e+19, RZ ;  /* 0x5f80000000030823 */ /* 0x000fe200000000ff */
[----:B------:R-:W-:Y:S06]  /*c590*/  BRA `(.L_x_121) ;  /* 0x0000000000887947 */ /* 0x000fec0003800000 */
.L_x_120:
[----:B------:R-:W-:-:S04]  /*c5a0*/  IADD3 R19, R13, -0xfd, RZ ;  /* 0xffffff030d137810 */ /* 0x000fc80007ffe0ff */
[----:B------:R-:W-:-:S13]  /*c5b0*/  ISETP.GT.U32.AND P0, PT, R19, 0x1, PT ;  /* 0x000000011300780c */ /* 0x000fda0003f04070 */
[----:B------:R-:W-:Y:S05]  /*c5c0*/  @P0 BRA `(.L_x_122) ;  /* 0x0000000000780947 */ /* 0x000fea0003800000 */
[----:B------:R-:W-:Y:S01]  /*c5d0*/  LOP3.LUT R0, R2, 0x7fffff, RZ, 0xc0, !PT ;  /* 0x007fffff02007812 */ /* 0x000fe200078ec0ff */
[----:B------:R-:W-:-:S03]  /*c5e0*/  IMAD.MOV.U32 R14, RZ, RZ, 0x3 ;  /* 0x00000003ff0e7424 */ /* 0x000fc600078e00ff */
[----:B------:R-:W-:Y:S02]  /*c5f0*/  LOP3.LUT R0, R0, 0x3f800000, RZ, 0xfc, !PT ;  /* 0x3f80000000007812 */ /* 0x000fe400078efcff */
[----:B------:R-:W-:Y:S02]  /*c600*/  SHF.L.U32 R14, R14, R19, RZ ;  /* 0x000000130e0e7219 */ /* 0x000fe400000006ff */
[----:B------:R-:W1:Y:S02]  /*c610*/  MUFU.RCP R3, R0 ;  /* 0x0000000000037308 */ /* 0x000e640000001000 */
[----:B-1----:R-:W-:-:S04]  /*c620*/  FFMA R11, R0, R3, -1 ;  /* 0xbf800000000b7423 */ /* 0x002fc80000000003 */
[----:B------:R-:W-:-:S04]  /*c630*/  FADD.FTZ R12, -R11, -RZ ;  /* 0x800000ff0b0c7221 */ /* 0x000fc80000010100 */
[CCC-:B------:R-:W-:Y:S01]  /*c640*/  FFMA.RM R11, R3.reuse, R12.reuse, R3.reuse ;  /* 0x0000000c030b7223 */ /* 0x1c0fe20000004003 */
[----:B------:R-:W-:-:S04]  /*c650*/  FFMA.RP R12, R3, R12, R3 ;  /* 0x0000000c030c7223 */ /* 0x000fc80000008003 */
[C---:B------:R-:W-:Y:S02]  /*c660*/  LOP3.LUT R3, R11.reuse, 0x7fffff, RZ, 0xc0, !PT ;  /* 0x007fffff0b037812 */ /* 0x040fe400078ec0ff */
[----:B------:R-:W-:Y:S02]  /*c670*/  FSETP.NEU.FTZ.AND P0, PT, R11, R12, PT ;  /* 0x0000000c0b00720b */ /* 0x000fe40003f1d000 */
[----:B------:R-:W-:Y:S02]  /*c680*/  LOP3.LUT R3, R3, 0x800000, RZ, 0xfc, !PT ;  /* 0x0080000003037812 */ /* 0x000fe400078efcff */
[----:B------:R-:W-:Y:S02]  /*c690*/  SEL R11, RZ, 0xffffffff, !P0 ;  /* 0xffffffffff0b7807 */ /* 0x000fe40004000000 */
[----:B------:R-:W-:Y:S02]  /*c6a0*/  LOP3.LUT R14, R14, R3, RZ, 0xc0, !PT ;  /* 0x000000030e0e7212 */ /* 0x000fe400078ec0ff */
[----:B------:R-:W-:-:S02]  /*c6b0*/  IADD3 R0, -R11, RZ, RZ ;  /* 0x000000ff0b007210 */ /* 0x000fc40007ffe1ff */
[-C--:B------:R-:W-:Y:S02]  /*c6c0*/  SHF.R.U32.HI R14, RZ, R19.reuse, R14 ;  /* 0x00000013ff0e7219 */ /* 0x080fe4000001160e */
[----:B------:R-:W-:Y:S02]  /*c6d0*/  LOP3.LUT P1, RZ, R0, R19, R3, 0xf8, !PT ;  /* 0x0000001300ff7212 */ /* 0x000fe4000782f803 */
[C---:B------:R-:W-:Y:S02]  /*c6e0*/  LOP3.LUT P0, RZ, R14.reuse, 0x1, RZ, 0xc0, !PT ;  /* 0x000000010eff7812 */ /* 0x040fe4000780c0ff */
[----:B------:R-:W-:-:S04]  /*c6f0*/  LOP3.LUT P2, RZ, R14, 0x2, RZ, 0xc0, !PT ;  /* 0x000000020eff7812 */ /* 0x000fc8000784c0ff */
[----:B------:R-:W-:Y:S02]  /*c700*/  PLOP3.LUT P0, PT, P0, P1, P2, 0xe0, 0x0 ;  /* 0x000000000000781c */ /* 0x000fe40000703c20 */
[----:B------:R-:W-:Y:S02]  /*c710*/  LOP3.LUT P1, RZ, R2, 0x7fffff, RZ, 0xc0, !PT ;  /* 0x007fffff02ff7812 */ /* 0x000fe4000782c0ff */
[----:B------:R-:W-:-:S04]  /*c720*/  SEL R0, RZ, 0x1, !P0 ;  /* 0x00000001ff007807 */ /* 0x000fc80004000000 */
[----:B------:R-:W-:-:S04]  /*c730*/  IADD3 R0, -R0, RZ, RZ ;  /* 0x000000ff00007210 */ /* 0x000fc80007ffe1ff */
[----:B------:R-:W-:Y:S01]  /*c740*/  ISETP.GE.AND P0, PT, R0, RZ, PT ;  /* 0x000000ff0000720c */ /* 0x000fe20003f06270 */
[----:B------:R-:W-:-:S05]  /*c750*/  VIADD R0, R13, 0xffffff04 ;  /* 0xffffff040d007836 */ /* 0x000fca0000000000 */
[----:B------:R-:W-:-:S07]  /*c760*/  SHF.R.U32.HI R3, RZ, R0, R3 ;  /* 0x00000000ff037219 */ /* 0x000fce0000011603 */
[----:B------:R-:W-:-:S04]  /*c770*/  @!P0 IADD3 R3, R3, 0x1, RZ ;  /* 0x0000000103038810 */ /* 0x000fc80007ffe0ff */
[----:B------:R-:W-:-:S04]  /*c780*/  @!P1 SHF.L.U32 R3, R3, 0x1, RZ ;  /* 0x0000000103039819 */ /* 0x000fc800000006ff */
[----:B------:R-:W-:Y:S01]  /*c790*/  LOP3.LUT R3, R3, 0x80000000, R2, 0xf8, !PT ;  /* 0x8000000003037812 */ /* 0x000fe200078ef802 */
[----:B------:R-:W-:Y:S06]  /*c7a0*/  BRA `(.L_x_121) ;  /* 0x0000000000047947 */ /* 0x000fec0003800000 */
.L_x_122:
[----:B------:R1:W2:Y:S02]  /*c7b0*/  MUFU.RCP R3, R2 ;  /* 0x0000000200037308 */ /* 0x0002a40000001000 */
.L_x_121:
[----:B------:R-:W-:Y:S05]  /*c7c0*/  BSYNC B2 ;  /* 0x0000000000027941 */ /* 0x000fea0003800000 */
.L_x_119:
[----:B--2---:R-:W-:Y:S01]  /*c7d0*/  IMAD.MOV.U32 R0, RZ, RZ, R3 ;  /* 0x000000ffff007224 */ /* 0x004fe200078e0003 */
[----:B-1----:R-:W-:Y:S02]  /*c7e0*/  MOV R2, R15 ;  /* 0x0000000f00027202 */ /* 0x002fe40000000f00 */
[----:B------:R-:W-:-:S04]  /*c7f0*/  MOV R3, 0x0 ;  /* 0x0000000000037802 */ /* 0x000fc80000000f00 */
[----:B------:R-:W-:Y:S05]  /*c800*/  RET.REL.NODEC R2 `(_ZN7cutlass13device_kernelINS_4fmha6kernel28FmhaKernelTmaWarpSpecializedINS1_10collective30FmhaMainloopTmaWarpSpecializedINS_12float_e4m3_tEffN4cute5tupleIJNS7_1CILi128EEENS9_ILi64EEENS9_ILi256EEEEEENS8_IJiNS9_ILi1EEENS8_IJiiEEEEEESG_NS8_IJSE_iSF_EEENS4_12CausalFusionEJEEENS4_15FmhaFwdEpilogueIS6_fNS8_IJSB_SC_SB_EEEEENS2_23IndividualTileSchedulerEJEEEEEvNT_6ParamsE) ;  /* 0xffffff3402fc7950 */ /* 0x000fea0003c3ffff */
.L_x_123:
[----:B------:R-:W-:-:S00]  /*c810*/  BRA `(.L_x_123) ;  /* 0xfffffffc00fc7947 */ /* 0x000fc0000383ffff */
[----:B------:R-:W-:-:S00]  /*c820*/  NOP ;  /* 0x0000000000007918 */ /* 0x000fc00000000000 */
        /* <DEDUP_REMOVED lines=13> */
.L_x_124:


//--------------------- .nv.global.init           --------------------------
	.section	.nv.global.init,"aw",@progbits
.nv.global.init:
	.type		$str$24,@object
	.size		$str$24,($str$25 - $str$24)
$str$24:
        /*0000*/ 	.byte	0x28, 0x61, 0x64, 0x64, 0x72, 0x65, 0x73, 0x73, 0x20, 0x26, 0x20, 0x6d, 0x61, 0x73, 0x6b, 0x29
        /*0010*/ 	.byte	0x20, 0x3d, 0x3d, 0x20, 0x30, 0x00
	.type		$str$25,@object
	.size		$str$25,(__unnamed_1 - $str$25)
$str$25:
        /*0016*/ 	.byte	0x2f, 0x74, 0x6d, 0x70, 0x2f, 0x63, 0x75, 0x74, 0x6c, 0x61, 0x73, 0x73, 0x5f, 0x73, 0x77, 0x65
        /*0026*/ 	.byte	0x65, 0x70, 0x5f, 0x73, 0x72, 0x63, 0x2f, 0x69, 0x6e, 0x63, 0x6c, 0x75, 0x64, 0x65, 0x2f, 0x63
        /*0036*/ 	.byte	0x75, 0x74, 0x65, 0x2f, 0x70, 0x6f, 0x69, 0x6e, 0x74, 0x65, 0x72, 0x5f, 0x66, 0x6c, 0x61, 0x67
        /*0046*/ 	.byte	0x67, 0x65, 0x64, 0x2e, 0x68, 0x70, 0x70, 0x00
	.type		__unnamed_1,@object
	.size		__unnamed_1,(__unnamed_2 - __unnamed_1)
__unnamed_1:
        /*004e*/ 	.byte	0x61, 0x75, 0x74, 0x6f, 0x20, 0x63, 0x75, 0x74, 0x65, 0x3a, 0x3a, 0x61, 0x73, 0x5f, 0x70, 0x6f
        /* <DEDUP_REMOVED lines=27> */
        /*020e*/ 	.byte	0x43, 0x3c, 0x34, 0x30, 0x39, 0x36, 0x3e, 0x3e, 0x3e, 0x3e, 0x3e, 0x5d, 0x00
	.type		__unnamed_2,@object
	.size		__unnamed_2,(.L_1 - __unnamed_2)
__unnamed_2:
        /* <DEDUP_REMOVED lines=29> */
.L_1:


//--------------------- .nv.shared._ZN7cutlass13device_kernelINS_4fmha6kernel28FmhaKernelTmaWarpSpecializedINS1_10collective30FmhaMainloopTmaWarpSpecializedINS_12float_e4m3_tEffN4cute5tupleIJNS7_1CILi128EEENS9_ILi64EEENS9_ILi256EEEEEENS8_IJiNS9_ILi1EEENS8_IJiiEEEEEESG_NS8_IJSE_iSF_EEENS4_12CausalFusionEJEEENS4_15FmhaFwdEpilogueIS6_fNS8_IJSB_SC_SB_EEEEENS2_23IndividualTileSchedulerEJEEEEEvNT_6ParamsE --------------------------
	.section	.nv.shared._ZN7cutlass13device_kernelINS_4fmha6kernel28FmhaKernelTmaWarpSpecializedINS1_10collective30FmhaMainloopTmaWarpSpecializedINS_12float_e4m3_tEffN4cute5tupleIJNS7_1CILi128EEENS9_ILi64EEENS9_ILi256EEEEEENS8_IJiNS9_ILi1EEENS8_IJiiEEEEEESG_NS8_IJSE_iSF_EEENS4_12CausalFusionEJEEENS4_15FmhaFwdEpilogueIS6_fNS8_IJSB_SC_SB_EEEEENS2_23IndividualTileSchedulerEJEEEEEvNT_6ParamsE,"aw",@nobits
	.sectionflags	@""
	.align	16
	.zero		1024


//--------------------- .nv.shared.reserved.0     --------------------------
	.section	.nv.shared.reserved.0,"aw",@nobits
	.weak		__nv_reservedSMEM_offset_0_alias
	.size		__nv_reservedSMEM_offset_0_alias, 0, 0
	.other		__nv_reservedSMEM_offset_0_alias,@"STO_CUDA_RESERVED_SHARED STV_DEFAULT"
__nv_reservedSMEM_offset_0_alias:
	.zero		0


//--------------------- .nv.global                --------------------------
	.section	.nv.global,"aw",@nobits
.nv.global:
	.type		_ZN39_INTERNAL_54028a45_4_k_cu_fcfb39a5_26964cute1_E,@object
	.size		_ZN39_INTERNAL_54028a45_4_k_cu_fcfb39a5_26964cute1_E,(_ZN39_INTERNAL_54028a45_4_k_cu_fcfb39a5_26964cuda3std3__45__cpo6cbeginE - _ZN39_INTERNAL_54028a45_4_k_cu_fcfb39a5_26964cute1_E)
_ZN39_INTERNAL_54028a45_4_k_cu_fcfb39a5_26964cute1_E:
	.zero		1
	.type		_ZN39_INTERNAL_54028a45_4_k_cu_fcfb39a5_26964cuda3std3__45__cpo6cbeginE,@object
	.size		_ZN39_INTERNAL_54028a45_4_k_cu_fcfb39a5_26964cuda3std3__45__cpo6cbeginE,(_ZN39_INTERNAL_54028a45_4_k_cu_fcfb39a5_26964cuda3std3__48in_placeE - _ZN39_INTERNAL_54028a45_4_k_cu_fcfb39a5_26964cuda3std3__45__cpo6cbeginE)
_ZN39_INTERNAL_54028a45_4_k_cu_fcfb39a5_26964cuda3std3__45__cpo6cbeginE:
	.zero		1
	.type		_ZN39_INTERNAL_54028a45_4_k_cu_fcfb39a5_26964cuda3std3__48in_placeE,@object
	.size		_ZN39_INTERNAL_54028a45_4_k_cu_fcfb39a5_26964cuda3std3__48in_placeE,(_ZN39_INTERNAL_54028a45_4_k_cu_fcfb39a5_26964cuda3std6ranges3__45__cpo9iter_moveE - _ZN39_INTERNAL_54028a45_4_k_cu_fcfb39a5_26964cuda3std3__48in_placeE)
_ZN39_INTERNAL_54028a45_4_k_cu_fcfb39a5_26964cuda3std3__48in_placeE:
	.zero		1
	.type		_ZN39_INTERNAL_54028a45_4_k_cu_fcfb39a5_26964cuda3std6ranges3__45__cpo9iter_moveE,@object
	.size		_ZN39_INTERNAL_54028a45_4_k_cu_fcfb39a5_26964cuda3std6ranges3__45__cpo9iter_moveE,(_ZN39_INTERNAL_54028a45_4_k_cu_fcfb39a5_26964cuda3std3__45__cpo5beginE - _ZN39_INTERNAL_54028a45_4_k_cu_fcfb39a5_26964cuda3std6ranges3__45__cpo9iter_moveE)
_ZN39_INTERNAL_54028a45_4_k_cu_fcfb39a5_26964cuda3std6ranges3__45__cpo9iter_moveE:
	.zero		1
	.type		_ZN39_INTERNAL_54028a45_4_k_cu_fcfb39a5_26964cuda3std3__45__cpo5beginE,@object
	.size		_ZN39_INTERNAL_54028a45_4_k_cu_fcfb39a5_26964cuda3std3__45__cpo5beginE,(_ZN39_INTERNAL_54028a45_4_k_cu_fcfb39a5_26964cuda3std3__441_GLOBAL__N__54028a45_4_k_cu_fcfb39a5_26966ignoreE - _ZN39_INTERNAL_54028a45_4_k_cu_fcfb39a5_26964cuda3std3__45__cpo5beginE)
_ZN39_INTERNAL_54028a45_4_k_cu_fcfb39a5_26964cuda3std3__45__cpo5beginE:
	.zero		1
	.type		_ZN39_INTERNAL_54028a45_4_k_cu_fcfb39a5_26964cuda3std3__441_GLOBAL__N__54028a45_4_k_cu_fcfb39a5_26966ignoreE,@object
	.size		_ZN39_INTERNAL_54028a45_4_k_cu_fcfb39a5_26964cuda3std3__441_GLOBAL__N__54028a45_4_k_cu_fcfb39a5_26966ignoreE,(_ZN39_INTERNAL_54028a45_4_k_cu_fcfb39a5_26964cute7productE - _ZN39_INTERNAL_54028a45_4_k_cu_fcfb39a5_26964cuda3std3__441_GLOBAL__N__54028a45_4_k_cu_fcfb39a5_26966ignoreE)
_ZN39_INTERNAL_54028a45_4_k_cu_fcfb39a5_26964cuda3std3__441_GLOBAL__N__54028a45_4_k_cu_fcfb39a5_26966ignoreE:
	.zero		1
	.type		_ZN39_INTERNAL_54028a45_4_k_cu_fcfb39a5_26964cute7productE,@object
	.size		_ZN39_INTERNAL_54028a45_4_k_cu_fcfb39a5_26964cute7productE,(_ZN39_INTERNAL_54028a45_4_k_cu_fcfb39a5_26964cuda3std3__45__cpo3endE - _ZN39_INTERNAL_54028a45_4_k_cu_fcfb39a5_26964cute7productE)
_ZN39_INTERNAL_54028a45_4_k_cu_fcfb39a5_26964cute7productE:
	.zero		1
	.type		_ZN39_INTERNAL_54028a45_4_k_cu_fcfb39a5_26964cuda3std3__45__cpo3endE,@object
	.size		_ZN39_INTERNAL_54028a45_4_k_cu_fcfb39a5_26964cuda3std3__45__cpo3endE,(_ZN39_INTERNAL_54028a45_4_k_cu_fcfb39a5_26964cuda3std3__419piecewise_constructE - _ZN39_INTERNAL_54028a45_4_k_cu_fcfb39a5_26964cuda3std3__45__cpo3endE)
_ZN39_INTERNAL_54028a45_4_k_cu_fcfb39a5_26964cuda3std3__45__cpo3endE:
	.zero		1
	.type		_ZN39_INTERNAL_54028a45_4_k_cu_fcfb39a5_26964cuda3std3__419piecewise_constructE,@object
	.size		_ZN39_INTERNAL_54028a45_4_k_cu_fcfb39a5_26964cuda3std3__419piecewise_constructE,(_ZN39_INTERNAL_54028a45_4_k_cu_fcfb39a5_26964cuda3std3__45__cpo4cendE - _ZN39_INTERNAL_54028a45_4_k_cu_fcfb39a5_26964cuda3std3__419piecewise_constructE)
_ZN39_INTERNAL_54028a45_4_k_cu_fcfb39a5_26964cuda3std3__419piecewise_constructE:
	.zero		1
	.type		_ZN39_INTERNAL_54028a45_4_k_cu_fcfb39a5_26964cuda3std3__45__cpo4cendE,@object
	.size		_ZN39_INTERNAL_54028a45_4_k_cu_fcfb39a5_26964cuda3std3__45__cpo4cendE,(_ZN39_INTERNAL_54028a45_4_k_cu_fcfb39a5_26964cuda3std6ranges3__45__cpo4swapE - _ZN39_INTERNAL_54028a45_4_k_cu_fcfb39a5_26964cuda3std3__45__cpo4cendE)
_ZN39_INTERNAL_54028a45_4_k_cu_fcfb39a5_26964cuda3std3__45__cpo4cendE:
	.zero		1
	.type		_ZN39_INTERNAL_54028a45_4_k_cu_fcfb39a5_26964cuda3std6ranges3__45__cpo4swapE,@object
	.size		_ZN39_INTERNAL_54028a45_4_k_cu_fcfb39a5_26964cuda3std6ranges3__45__cpo4swapE,(.L_9 - _ZN39_INTERNAL_54028a45_4_k_cu_fcfb39a5_26964cuda3std6ranges3__45__cpo4swapE)
_ZN39_INTERNAL_54028a45_4_k_cu_fcfb39a5_26964cuda3std6ranges3__45__cpo4swapE:
	.zero		1
.L_9:


//--------------------- .nv.constant0._ZN7cutlass13device_kernelINS_4fmha6kernel28FmhaKernelTmaWarpSpecializedINS1_10collective30FmhaMainloopTmaWarpSpecializedINS_12float_e4m3_tEffN4cute5tupleIJNS7_1CILi128EEENS9_ILi64EEENS9_ILi256EEEEEENS8_IJiNS9_ILi1EEENS8_IJiiEEEEEESG_NS8_IJSE_iSF_EEENS4_12CausalFusionEJEEENS4_15FmhaFwdEpilogueIS6_fNS8_IJSB_SC_SB_EEEEENS2_23IndividualTileSchedulerEJEEEEEvNT_6ParamsE --------------------------
	.section	.nv.constant0._ZN7cutlass13device_kernelINS_4fmha6kernel28FmhaKernelTmaWarpSpecializedINS1_10collective30FmhaMainloopTmaWarpSpecializedINS_12float_e4m3_tEffN4cute5tupleIJNS7_1CILi128EEENS9_ILi64EEENS9_ILi256EEEEEENS8_IJiNS9_ILi1EEENS8_IJiiEEEEEESG_NS8_IJSE_iSF_EEENS4_12CausalFusionEJEEENS4_15FmhaFwdEpilogueIS6_fNS8_IJSB_SC_SB_EEEEENS2_23IndividualTileSchedulerEJEEEEEvNT_6ParamsE,"a",@progbits
	.sectionflags	@""
	.align	4
.nv.constant0._ZN7cutlass13device_kernelINS_4fmha6kernel28FmhaKernelTmaWarpSpecializedINS1_10collective30FmhaMainloopTmaWarpSpecializedINS_12float_e4m3_tEffN4cute5tupleIJNS7_1CILi128EEENS9_ILi64EEENS9_ILi256EEEEEENS8_IJiNS9_ILi1EEENS8_IJiiEEEEEESG_NS8_IJSE_iSF_EEENS4_12CausalFusionEJEEENS4_15FmhaFwdEpilogueIS6_fNS8_IJSB_SC_SB_EEEEENS2_23IndividualTileSchedulerEJEEEEEvNT_6ParamsE:
	.zero		2688


//--------------------- SYMBOLS --------------------------

	.type		.nv.reservedSmem.offset0,@object
	.size		.nv.reservedSmem.offset0,0x4
	.type		__assertfail,@function
